//
// Generated by NVIDIA NVVM Compiler
//
// Compiler Build ID: CL-36424714
// Cuda compilation tools, release 13.0, V13.0.88
// Based on NVVM 20.0.0
//

.version 9.0
.target sm_100
.address_size 64

	// .globl	_Z8nj_step1PfS_i

.visible .entry _Z8nj_step1PfS_i(
	.param .u64 .ptr .align 1 _Z8nj_step1PfS_i_param_0,
	.param .u64 .ptr .align 1 _Z8nj_step1PfS_i_param_1,
	.param .u32 _Z8nj_step1PfS_i_param_2
)
{
	.reg .pred 	%p<20>;
	.reg .b32 	%r<152>;
	.reg .b32 	%f<162>;
	.reg .b64 	%rd<147>;

	ld.param.u64 	%rd12, [_Z8nj_step1PfS_i_param_0];
	ld.param.u64 	%rd11, [_Z8nj_step1PfS_i_param_1];
	ld.param.u32 	%r87, [_Z8nj_step1PfS_i_param_2];
	cvta.to.global.u64 	%rd1, %rd12;
	mov.u32 	%r88, %ctaid.x;
	mov.u32 	%r89, %ntid.x;
	mov.u32 	%r90, %tid.x;
	mad.lo.s32 	%r91, %r88, %r89, %r90;
	cvt.u64.u32 	%rd2, %r91;
	cvt.s64.s32 	%rd3, %r87;
	setp.ge.u64 	%p1, %rd2, %rd3;
	@%p1 bra 	$L__BB0_28;
	cvt.u32.u64 	%r93, %rd2;
	min.s32 	%r1, %r93, %r87;
	setp.lt.s32 	%p2, %r1, 1;
	mov.f32 	%f161, 0f00000000;
	mov.b32 	%r128, 0;
	@%p2 bra 	$L__BB0_14;
	mul.lo.s64 	%rd4, %rd3, %rd2;
	and.b32  	%r2, %r1, 15;
	setp.lt.u32 	%p3, %r1, 16;
	mov.f32 	%f161, 0f00000000;
	mov.b32 	%r125, 0;
	@%p3 bra 	$L__BB0_5;
	and.b32  	%r125, %r1, 2147483632;
	neg.s32 	%r123, %r125;
	shl.b64 	%rd13, %rd4, 2;
	add.s64 	%rd14, %rd13, %rd1;
	add.s64 	%rd145, %rd14, 32;
	mov.f32 	%f161, 0f00000000;
$L__BB0_4:
	.pragma "nounroll";
	ld.global.f32 	%f31, [%rd145+-32];
	add.f32 	%f32, %f161, %f31;
	ld.global.f32 	%f33, [%rd145+-28];
	add.f32 	%f34, %f32, %f33;
	ld.global.f32 	%f35, [%rd145+-24];
	add.f32 	%f36, %f34, %f35;
	ld.global.f32 	%f37, [%rd145+-20];
	add.f32 	%f38, %f36, %f37;
	ld.global.f32 	%f39, [%rd145+-16];
	add.f32 	%f40, %f38, %f39;
	ld.global.f32 	%f41, [%rd145+-12];
	add.f32 	%f42, %f40, %f41;
	ld.global.f32 	%f43, [%rd145+-8];
	add.f32 	%f44, %f42, %f43;
	ld.global.f32 	%f45, [%rd145+-4];
	add.f32 	%f46, %f44, %f45;
	ld.global.f32 	%f47, [%rd145];
	add.f32 	%f48, %f46, %f47;
	ld.global.f32 	%f49, [%rd145+4];
	add.f32 	%f50, %f48, %f49;
	ld.global.f32 	%f51, [%rd145+8];
	add.f32 	%f52, %f50, %f51;
	ld.global.f32 	%f53, [%rd145+12];
	add.f32 	%f54, %f52, %f53;
	ld.global.f32 	%f55, [%rd145+16];
	add.f32 	%f56, %f54, %f55;
	ld.global.f32 	%f57, [%rd145+20];
	add.f32 	%f58, %f56, %f57;
	ld.global.f32 	%f59, [%rd145+24];
	add.f32 	%f60, %f58, %f59;
	ld.global.f32 	%f61, [%rd145+28];
	add.f32 	%f161, %f60, %f61;
	add.s32 	%r123, %r123, 16;
	add.s64 	%rd145, %rd145, 64;
	setp.ne.s32 	%p4, %r123, 0;
	@%p4 bra 	$L__BB0_4;
$L__BB0_5:
	setp.eq.s32 	%p5, %r2, 0;
	mov.u32 	%r128, %r1;
	@%p5 bra 	$L__BB0_14;
	and.b32  	%r8, %r1, 7;
	setp.lt.u32 	%p6, %r2, 8;
	@%p6 bra 	$L__BB0_8;
	cvt.u64.u32 	%rd15, %r125;
	add.s64 	%rd16, %rd4, %rd15;
	shl.b64 	%rd17, %rd16, 2;
	add.s64 	%rd18, %rd1, %rd17;
	ld.global.f32 	%f63, [%rd18];
	add.f32 	%f64, %f161, %f63;
	ld.global.f32 	%f65, [%rd18+4];
	add.f32 	%f66, %f64, %f65;
	ld.global.f32 	%f67, [%rd18+8];
	add.f32 	%f68, %f66, %f67;
	ld.global.f32 	%f69, [%rd18+12];
	add.f32 	%f70, %f68, %f69;
	ld.global.f32 	%f71, [%rd18+16];
	add.f32 	%f72, %f70, %f71;
	ld.global.f32 	%f73, [%rd18+20];
	add.f32 	%f74, %f72, %f73;
	ld.global.f32 	%f75, [%rd18+24];
	add.f32 	%f76, %f74, %f75;
	ld.global.f32 	%f77, [%rd18+28];
	add.f32 	%f161, %f76, %f77;
	add.s32 	%r125, %r125, 8;
$L__BB0_8:
	setp.eq.s32 	%p7, %r8, 0;
	mov.u32 	%r128, %r1;
	@%p7 bra 	$L__BB0_14;
	and.b32  	%r11, %r1, 3;
	setp.lt.u32 	%p8, %r8, 4;
	@%p8 bra 	$L__BB0_11;
	cvt.u64.u32 	%rd19, %r125;
	add.s64 	%rd20, %rd4, %rd19;
	shl.b64 	%rd21, %rd20, 2;
	add.s64 	%rd22, %rd1, %rd21;
	ld.global.f32 	%f79, [%rd22];
	add.f32 	%f80, %f161, %f79;
	ld.global.f32 	%f81, [%rd22+4];
	add.f32 	%f82, %f80, %f81;
	ld.global.f32 	%f83, [%rd22+8];
	add.f32 	%f84, %f82, %f83;
	ld.global.f32 	%f85, [%rd22+12];
	add.f32 	%f161, %f84, %f85;
	add.s32 	%r125, %r125, 4;
$L__BB0_11:
	setp.eq.s32 	%p9, %r11, 0;
	mov.u32 	%r128, %r1;
	@%p9 bra 	$L__BB0_14;
	cvt.u64.u32 	%rd23, %r125;
	add.s64 	%rd24, %rd4, %rd23;
	shl.b64 	%rd25, %rd24, 2;
	add.s64 	%rd146, %rd1, %rd25;
	neg.s32 	%r127, %r11;
$L__BB0_13:
	.pragma "nounroll";
	ld.global.f32 	%f86, [%rd146];
	add.f32 	%f161, %f161, %f86;
	add.s64 	%rd146, %rd146, 4;
	add.s32 	%r127, %r127, 1;
	setp.ne.s32 	%p10, %r127, 0;
	mov.u32 	%r128, %r1;
	@%p10 bra 	$L__BB0_13;
$L__BB0_14:
	setp.ge.s32 	%p11, %r128, %r87;
	@%p11 bra 	$L__BB0_27;
	sub.s32 	%r18, %r87, %r128;
	sub.s32 	%r95, %r128, %r87;
	setp.gt.u32 	%p12, %r95, -16;
	@%p12 bra 	$L__BB0_18;
	mul.lo.s32 	%r130, %r128, %r87;
	add.s32 	%r145, %r130, %r87;
	shl.b32 	%r20, %r87, 4;
	add.s32 	%r96, %r128, 2;
	mul.lo.s32 	%r144, %r87, %r96;
	add.s32 	%r97, %r128, 3;
	mul.lo.s32 	%r143, %r87, %r97;
	add.s32 	%r98, %r128, 4;
	mul.lo.s32 	%r142, %r87, %r98;
	add.s32 	%r99, %r128, 5;
	mul.lo.s32 	%r141, %r87, %r99;
	add.s32 	%r100, %r128, 6;
	mul.lo.s32 	%r140, %r87, %r100;
	add.s32 	%r101, %r128, 7;
	mul.lo.s32 	%r139, %r87, %r101;
	add.s32 	%r102, %r128, 8;
	mul.lo.s32 	%r138, %r87, %r102;
	add.s32 	%r103, %r128, 9;
	mul.lo.s32 	%r137, %r87, %r103;
	add.s32 	%r104, %r128, 10;
	mul.lo.s32 	%r136, %r87, %r104;
	add.s32 	%r105, %r128, 11;
	mul.lo.s32 	%r135, %r87, %r105;
	add.s32 	%r106, %r128, 12;
	mul.lo.s32 	%r134, %r87, %r106;
	add.s32 	%r107, %r128, 13;
	mul.lo.s32 	%r133, %r87, %r107;
	add.s32 	%r108, %r128, 14;
	mul.lo.s32 	%r132, %r87, %r108;
	add.s32 	%r109, %r128, 15;
	mul.lo.s32 	%r131, %r87, %r109;
	and.b32  	%r110, %r18, -16;
	neg.s32 	%r129, %r110;
$L__BB0_17:
	.pragma "nounroll";
	cvt.s64.s32 	%rd26, %r130;
	add.s64 	%rd27, %rd26, %rd2;
	shl.b64 	%rd28, %rd27, 2;
	add.s64 	%rd29, %rd1, %rd28;
	ld.global.f32 	%f88, [%rd29];
	add.f32 	%f89, %f161, %f88;
	cvt.s64.s32 	%rd30, %r145;
	add.s64 	%rd31, %rd30, %rd2;
	shl.b64 	%rd32, %rd31, 2;
	add.s64 	%rd33, %rd1, %rd32;
	ld.global.f32 	%f90, [%rd33];
	add.f32 	%f91, %f89, %f90;
	cvt.s64.s32 	%rd34, %r144;
	add.s64 	%rd35, %rd34, %rd2;
	shl.b64 	%rd36, %rd35, 2;
	add.s64 	%rd37, %rd1, %rd36;
	ld.global.f32 	%f92, [%rd37];
	add.f32 	%f93, %f91, %f92;
	cvt.s64.s32 	%rd38, %r143;
	add.s64 	%rd39, %rd38, %rd2;
	shl.b64 	%rd40, %rd39, 2;
	add.s64 	%rd41, %rd1, %rd40;
	ld.global.f32 	%f94, [%rd41];
	add.f32 	%f95, %f93, %f94;
	cvt.s64.s32 	%rd42, %r142;
	add.s64 	%rd43, %rd42, %rd2;
	shl.b64 	%rd44, %rd43, 2;
	add.s64 	%rd45, %rd1, %rd44;
	ld.global.f32 	%f96, [%rd45];
	add.f32 	%f97, %f95, %f96;
	cvt.s64.s32 	%rd46, %r141;
	add.s64 	%rd47, %rd46, %rd2;
	shl.b64 	%rd48, %rd47, 2;
	add.s64 	%rd49, %rd1, %rd48;
	ld.global.f32 	%f98, [%rd49];
	add.f32 	%f99, %f97, %f98;
	cvt.s64.s32 	%rd50, %r140;
	add.s64 	%rd51, %rd50, %rd2;
	shl.b64 	%rd52, %rd51, 2;
	add.s64 	%rd53, %rd1, %rd52;
	ld.global.f32 	%f100, [%rd53];
	add.f32 	%f101, %f99, %f100;
	cvt.s64.s32 	%rd54, %r139;
	add.s64 	%rd55, %rd54, %rd2;
	shl.b64 	%rd56, %rd55, 2;
	add.s64 	%rd57, %rd1, %rd56;
	ld.global.f32 	%f102, [%rd57];
	add.f32 	%f103, %f101, %f102;
	cvt.s64.s32 	%rd58, %r138;
	add.s64 	%rd59, %rd58, %rd2;
	shl.b64 	%rd60, %rd59, 2;
	add.s64 	%rd61, %rd1, %rd60;
	ld.global.f32 	%f104, [%rd61];
	add.f32 	%f105, %f103, %f104;
	cvt.s64.s32 	%rd62, %r137;
	add.s64 	%rd63, %rd62, %rd2;
	shl.b64 	%rd64, %rd63, 2;
	add.s64 	%rd65, %rd1, %rd64;
	ld.global.f32 	%f106, [%rd65];
	add.f32 	%f107, %f105, %f106;
	cvt.s64.s32 	%rd66, %r136;
	add.s64 	%rd67, %rd66, %rd2;
	shl.b64 	%rd68, %rd67, 2;
	add.s64 	%rd69, %rd1, %rd68;
	ld.global.f32 	%f108, [%rd69];
	add.f32 	%f109, %f107, %f108;
	cvt.s64.s32 	%rd70, %r135;
	add.s64 	%rd71, %rd70, %rd2;
	shl.b64 	%rd72, %rd71, 2;
	add.s64 	%rd73, %rd1, %rd72;
	ld.global.f32 	%f110, [%rd73];
	add.f32 	%f111, %f109, %f110;
	cvt.s64.s32 	%rd74, %r134;
	add.s64 	%rd75, %rd74, %rd2;
	shl.b64 	%rd76, %rd75, 2;
	add.s64 	%rd77, %rd1, %rd76;
	ld.global.f32 	%f112, [%rd77];
	add.f32 	%f113, %f111, %f112;
	cvt.s64.s32 	%rd78, %r133;
	add.s64 	%rd79, %rd78, %rd2;
	shl.b64 	%rd80, %rd79, 2;
	add.s64 	%rd81, %rd1, %rd80;
	ld.global.f32 	%f114, [%rd81];
	add.f32 	%f115, %f113, %f114;
	cvt.s64.s32 	%rd82, %r132;
	add.s64 	%rd83, %rd82, %rd2;
	shl.b64 	%rd84, %rd83, 2;
	add.s64 	%rd85, %rd1, %rd84;
	ld.global.f32 	%f116, [%rd85];
	add.f32 	%f117, %f115, %f116;
	cvt.s64.s32 	%rd86, %r131;
	add.s64 	%rd87, %rd86, %rd2;
	shl.b64 	%rd88, %rd87, 2;
	add.s64 	%rd89, %rd1, %rd88;
	ld.global.f32 	%f118, [%rd89];
	add.f32 	%f161, %f117, %f118;
	add.s32 	%r128, %r128, 16;
	add.s32 	%r145, %r145, %r20;
	add.s32 	%r144, %r144, %r20;
	add.s32 	%r143, %r143, %r20;
	add.s32 	%r142, %r142, %r20;
	add.s32 	%r141, %r141, %r20;
	add.s32 	%r140, %r140, %r20;
	add.s32 	%r139, %r139, %r20;
	add.s32 	%r138, %r138, %r20;
	add.s32 	%r137, %r137, %r20;
	add.s32 	%r136, %r136, %r20;
	add.s32 	%r135, %r135, %r20;
	add.s32 	%r134, %r134, %r20;
	add.s32 	%r133, %r133, %r20;
	add.s32 	%r132, %r132, %r20;
	add.s32 	%r131, %r131, %r20;
	add.s32 	%r130, %r130, %r20;
	add.s32 	%r129, %r129, 16;
	setp.ne.s32 	%p13, %r129, 0;
	@%p13 bra 	$L__BB0_17;
$L__BB0_18:
	and.b32  	%r74, %r18, 15;
	setp.eq.s32 	%p14, %r74, 0;
	@%p14 bra 	$L__BB0_27;
	and.b32  	%r75, %r18, 7;
	setp.lt.u32 	%p15, %r74, 8;
	@%p15 bra 	$L__BB0_21;
	mul.lo.s32 	%r111, %r128, %r87;
	cvt.s64.s32 	%rd90, %r111;
	add.s64 	%rd91, %rd90, %rd2;
	shl.b64 	%rd92, %rd91, 2;
	add.s64 	%rd93, %rd1, %rd92;
	ld.global.f32 	%f120, [%rd93];
	add.f32 	%f121, %f161, %f120;
	add.s32 	%r112, %r111, %r87;
	cvt.s64.s32 	%rd94, %r112;
	add.s64 	%rd95, %rd94, %rd2;
	shl.b64 	%rd96, %rd95, 2;
	add.s64 	%rd97, %rd1, %rd96;
	ld.global.f32 	%f122, [%rd97];
	add.f32 	%f123, %f121, %f122;
	add.s32 	%r113, %r112, %r87;
	cvt.s64.s32 	%rd98, %r113;
	add.s64 	%rd99, %rd98, %rd2;
	shl.b64 	%rd100, %rd99, 2;
	add.s64 	%rd101, %rd1, %rd100;
	ld.global.f32 	%f124, [%rd101];
	add.f32 	%f125, %f123, %f124;
	add.s32 	%r114, %r113, %r87;
	cvt.s64.s32 	%rd102, %r114;
	add.s64 	%rd103, %rd102, %rd2;
	shl.b64 	%rd104, %rd103, 2;
	add.s64 	%rd105, %rd1, %rd104;
	ld.global.f32 	%f126, [%rd105];
	add.f32 	%f127, %f125, %f126;
	add.s32 	%r115, %r114, %r87;
	cvt.s64.s32 	%rd106, %r115;
	add.s64 	%rd107, %rd106, %rd2;
	shl.b64 	%rd108, %rd107, 2;
	add.s64 	%rd109, %rd1, %rd108;
	ld.global.f32 	%f128, [%rd109];
	add.f32 	%f129, %f127, %f128;
	add.s32 	%r116, %r115, %r87;
	cvt.s64.s32 	%rd110, %r116;
	add.s64 	%rd111, %rd110, %rd2;
	shl.b64 	%rd112, %rd111, 2;
	add.s64 	%rd113, %rd1, %rd112;
	ld.global.f32 	%f130, [%rd113];
	add.f32 	%f131, %f129, %f130;
	add.s32 	%r117, %r116, %r87;
	cvt.s64.s32 	%rd114, %r117;
	add.s64 	%rd115, %rd114, %rd2;
	shl.b64 	%rd116, %rd115, 2;
	add.s64 	%rd117, %rd1, %rd116;
	ld.global.f32 	%f132, [%rd117];
	add.f32 	%f133, %f131, %f132;
	add.s32 	%r118, %r117, %r87;
	cvt.s64.s32 	%rd118, %r118;
	add.s64 	%rd119, %rd118, %rd2;
	shl.b64 	%rd120, %rd119, 2;
	add.s64 	%rd121, %rd1, %rd120;
	ld.global.f32 	%f134, [%rd121];
	add.f32 	%f161, %f133, %f134;
	add.s32 	%r128, %r128, 8;
$L__BB0_21:
	setp.eq.s32 	%p16, %r75, 0;
	@%p16 bra 	$L__BB0_27;
	and.b32  	%r78, %r18, 3;
	setp.lt.u32 	%p17, %r75, 4;
	@%p17 bra 	$L__BB0_24;
	mul.lo.s32 	%r119, %r128, %r87;
	cvt.s64.s32 	%rd122, %r119;
	add.s64 	%rd123, %rd122, %rd2;
	shl.b64 	%rd124, %rd123, 2;
	add.s64 	%rd125, %rd1, %rd124;
	ld.global.f32 	%f136, [%rd125];
	add.f32 	%f137, %f161, %f136;
	add.s32 	%r120, %r119, %r87;
	cvt.s64.s32 	%rd126, %r120;
	add.s64 	%rd127, %rd126, %rd2;
	shl.b64 	%rd128, %rd127, 2;
	add.s64 	%rd129, %rd1, %rd128;
	ld.global.f32 	%f138, [%rd129];
	add.f32 	%f139, %f137, %f138;
	add.s32 	%r121, %r120, %r87;
	cvt.s64.s32 	%rd130, %r121;
	add.s64 	%rd131, %rd130, %rd2;
	shl.b64 	%rd132, %rd131, 2;
	add.s64 	%rd133, %rd1, %rd132;
	ld.global.f32 	%f140, [%rd133];
	add.f32 	%f141, %f139, %f140;
	add.s32 	%r122, %r121, %r87;
	cvt.s64.s32 	%rd134, %r122;
	add.s64 	%rd135, %rd134, %rd2;
	shl.b64 	%rd136, %rd135, 2;
	add.s64 	%rd137, %rd1, %rd136;
	ld.global.f32 	%f142, [%rd137];
	add.f32 	%f161, %f141, %f142;
	add.s32 	%r128, %r128, 4;
$L__BB0_24:
	setp.eq.s32 	%p18, %r78, 0;
	@%p18 bra 	$L__BB0_27;
	mul.lo.s32 	%r151, %r128, %r87;
	neg.s32 	%r150, %r78;
$L__BB0_26:
	.pragma "nounroll";
	cvt.s64.s32 	%rd138, %r151;
	add.s64 	%rd139, %rd138, %rd2;
	shl.b64 	%rd140, %rd139, 2;
	add.s64 	%rd141, %rd1, %rd140;
	ld.global.f32 	%f143, [%rd141];
	add.f32 	%f161, %f161, %f143;
	add.s32 	%r151, %r151, %r87;
	add.s32 	%r150, %r150, 1;
	setp.ne.s32 	%p19, %r150, 0;
	@%p19 bra 	$L__BB0_26;
$L__BB0_27:
	cvta.to.global.u64 	%rd142, %rd11;
	shl.b64 	%rd143, %rd2, 2;
	add.s64 	%rd144, %rd142, %rd143;
	st.global.f32 	[%rd144], %f161;
$L__BB0_28:
	ret;

}
	// .globl	_Z8nj_step2PfS_S_iPi
.visible .entry _Z8nj_step2PfS_S_iPi(
	.param .u64 .ptr .align 1 _Z8nj_step2PfS_S_iPi_param_0,
	.param .u64 .ptr .align 1 _Z8nj_step2PfS_S_iPi_param_1,
	.param .u64 .ptr .align 1 _Z8nj_step2PfS_S_iPi_param_2,
	.param .u32 _Z8nj_step2PfS_S_iPi_param_3,
	.param .u64 .ptr .align 1 _Z8nj_step2PfS_S_iPi_param_4
)
{
	.reg .b32 	%r<14>;
	.reg .b32 	%f<8>;
	.reg .b64 	%rd<14>;

	ld.param.u64 	%rd1, [_Z8nj_step2PfS_S_iPi_param_0];
	ld.param.u64 	%rd2, [_Z8nj_step2PfS_S_iPi_param_1];
	ld.param.u64 	%rd3, [_Z8nj_step2PfS_S_iPi_param_2];
	ld.param.u32 	%r1, [_Z8nj_step2PfS_S_iPi_param_3];
	cvta.to.global.u64 	%rd4, %rd1;
	cvta.to.global.u64 	%rd5, %rd3;
	cvta.to.global.u64 	%rd6, %rd2;
	mov.u32 	%r2, %ctaid.x;
	mov.u32 	%r3, %ntid.x;
	add.s32 	%r4, %r2, %r3;
	mov.u32 	%r5, %tid.x;
	add.s32 	%r6, %r4, %r5;
	mov.u32 	%r7, %ctaid.y;
	mov.u32 	%r8, %ntid.y;
	add.s32 	%r9, %r7, %r8;
	mov.u32 	%r10, %tid.y;
	add.s32 	%r11, %r9, %r10;
	mad.lo.s32 	%r12, %r1, %r6, %r11;
	mul.wide.s32 	%rd7, %r12, 4;
	add.s64 	%rd8, %rd4, %rd7;
	ld.global.f32 	%f1, [%rd8];
	mul.wide.s32 	%rd9, %r6, 4;
	add.s64 	%rd10, %rd5, %rd9;
	ld.global.f32 	%f2, [%rd10];
	mul.wide.u32 	%rd11, %r11, 4;
	add.s64 	%rd12, %rd5, %rd11;
	ld.global.f32 	%f3, [%rd12];
	add.f32 	%f4, %f2, %f3;
	add.s32 	%r13, %r1, -2;
	cvt.rn.f32.s32 	%f5, %r13;
	div.rn.f32 	%f6, %f4, %f5;
	sub.f32 	%f7, %f1, %f6;
	add.s64 	%rd13, %rd6, %rd7;
	st.global.f32 	[%rd13], %f7;
	ret;

}


// ===== COMPILED SASS (sm_100) =====

	.target	sm_100

	.elftype	@"ET_EXEC"


//--------------------- .note.nv.tkinfo           --------------------------
	.section	.note.nv.tkinfo,"",@"SHT_NOTE"
	.sectionflags	@"SHF_NOTE_NV_TKINFO"
	.tkinfo
        /*0018*/ 	.word	0x00000002
        /*0030*/ 	.string	""
        /*0030*/ 	.string	"ptxas"
        /*0030*/ 	.string	"Cuda compilation tools, release 13.0, V13.0.88"
        /*0030*/ 	.string	"Build cuda_13.0.r13.0/compiler.36424714_0"
        /*0030*/ 	.string	"-arch sm_100 -m 64 "



//--------------------- .note.nv.cuinfo           --------------------------
	.section	.note.nv.cuinfo,"",@"SHT_NOTE"
	.sectionflags	@"SHF_NOTE_NV_CUINFO"
        /*0018*/ 	.short	0x0002
        /*001a*/ 	.short	0x0064
        /*001c*/ 	.short	0x0082
	.zero		2


//--------------------- .nv.info                  --------------------------
	.section	.nv.info,"",@"SHT_CUDA_INFO"
	.align	4


	//----- nvinfo : EIATTR_REGCOUNT
	.align		4
        /*0000*/ 	.byte	0x04, 0x2f
        /*0002*/ 	.short	(.L_1 - .L_0)
	.align		4
.L_0:
        /*0004*/ 	.word	index@(_Z8nj_step1PfS_i)
        /*0008*/ 	.word	0x00000020


	//----- nvinfo : EIATTR_FRAME_SIZE
	.align		4
.L_1:
        /*000c*/ 	.byte	0x04, 0x11
        /*000e*/ 	.short	(.L_3 - .L_2)
	.align		4
.L_2:
        /*0010*/ 	.word	index@(_Z8nj_step1PfS_i)
        /*0014*/ 	.word	0x00000000


	//----- nvinfo : EIATTR_REGCOUNT
	.align		4
.L_3:
        /*0018*/ 	.byte	0x04, 0x2f
        /*001a*/ 	.short	(.L_5 - .L_4)
	.align		4
.L_4:
        /*001c*/ 	.word	index@(_Z8nj_step2PfS_S_iPi)
        /*0020*/ 	.word	0x00000010


	//----- nvinfo : EIATTR_FRAME_SIZE
	.align		4
.L_5:
        /*0024*/ 	.byte	0x04, 0x11
        /*0026*/ 	.short	(.L_7 - .L_6)
	.align		4
.L_6:
        /*0028*/ 	.word	index@($__internal_0_$__cuda_sm3x_div_rn_noftz_f32_slowpath)
        /*002c*/ 	.word	0x00000000


	//----- nvinfo : EIATTR_FRAME_SIZE
	.align		4
.L_7:
        /*0030*/ 	.byte	0x04, 0x11
        /*0032*/ 	.short	(.L_9 - .L_8)
	.align		4
.L_8:
        /*0034*/ 	.word	index@(_Z8nj_step2PfS_S_iPi)
        /*0038*/ 	.word	0x00000000


	//----- nvinfo : EIATTR_MIN_STACK_SIZE
	.align		4
.L_9:
        /*003c*/ 	.byte	0x04, 0x12
        /*003e*/ 	.short	(.L_11 - .L_10)
	.align		4
.L_10:
        /*0040*/ 	.word	index@(_Z8nj_step2PfS_S_iPi)
        /*0044*/ 	.word	0x00000000


	//----- nvinfo : EIATTR_MIN_STACK_SIZE
	.align		4
.L_11:
        /*0048*/ 	.byte	0x04, 0x12
        /*004a*/ 	.short	(.L_13 - .L_12)
	.align		4
.L_12:
        /*004c*/ 	.word	index@(_Z8nj_step1PfS_i)
        /*0050*/ 	.word	0x00000000
.L_13:


//--------------------- .nv.compat                --------------------------
	.section	.nv.compat,"",@"SHT_CUDA_COMPAT_INFO"
	.align	4
        /*0000*/ 	.byte	0x02, 0x09, 0x00, 0x00, 0x02, 0x02, 0x01, 0x00, 0x02, 0x05, 0x05, 0x00, 0x03, 0x07, 0x01, 0x01
        /*0010*/ 	.byte	0x02, 0x03, 0x00, 0x00, 0x02, 0x06, 0x01, 0x00, 0x04, 0x0b, 0x08, 0x00, 0x01, 0x00, 0x00, 0x00
        /*0020*/ 	.byte	0x00, 0x00, 0x00, 0x00


//--------------------- .nv.info._Z8nj_step2PfS_S_iPi --------------------------
	.section	.nv.info._Z8nj_step2PfS_S_iPi,"",@"SHT_CUDA_INFO"
	.sectionflags	@""
	.align	4


	//----- nvinfo : EIATTR_CUDA_API_VERSION
	.align		4
        /*0000*/ 	.byte	0x04, 0x37
        /*0002*/ 	.short	(.L_15 - .L_14)
.L_14:
        /*0004*/ 	.word	0x00000082


	//----- nvinfo : EIATTR_KPARAM_INFO
	.align		4
.L_15:
        /*0008*/ 	.byte	0x04, 0x17
        /*000a*/ 	.short	(.L_17 - .L_16)
.L_16:
        /*000c*/ 	.word	0x00000000
        /*0010*/ 	.short	0x0004
        /*0012*/ 	.short	0x0020
        /*0014*/ 	.byte	0x00, 0xf5, 0x21, 0x00


	//----- nvinfo : EIATTR_KPARAM_INFO
	.align		4
.L_17:
        /*0018*/ 	.byte	0x04, 0x17
        /*001a*/ 	.short	(.L_19 - .L_18)
.L_18:
        /*001c*/ 	.word	0x00000000
        /*0020*/ 	.short	0x0003
        /*0022*/ 	.short	0x0018
        /*0024*/ 	.byte	0x00, 0xf0, 0x11, 0x00


	//----- nvinfo : EIATTR_KPARAM_INFO
	.align		4
.L_19:
        /*0028*/ 	.byte	0x04, 0x17
        /*002a*/ 	.short	(.L_21 - .L_20)
.L_20:
        /*002c*/ 	.word	0x00000000
        /*0030*/ 	.short	0x0002
        /*0032*/ 	.short	0x0010
        /*0034*/ 	.byte	0x00, 0xf5, 0x21, 0x00


	//----- nvinfo : EIATTR_KPARAM_INFO
	.align		4
.L_21:
        /*0038*/ 	.byte	0x04, 0x17
        /*003a*/ 	.short	(.L_23 - .L_22)
.L_22:
        /*003c*/ 	.word	0x00000000
        /*0040*/ 	.short	0x0001
        /*0042*/ 	.short	0x0008
        /*0044*/ 	.byte	0x00, 0xf5, 0x21, 0x00


	//----- nvinfo : EIATTR_KPARAM_INFO
	.align		4
.L_23:
        /*0048*/ 	.byte	0x04, 0x17
        /*004a*/ 	.short	(.L_25 - .L_24)
.L_24:
        /*004c*/ 	.word	0x00000000
        /*0050*/ 	.short	0x0000
        /*0052*/ 	.short	0x0000
        /*0054*/ 	.byte	0x00, 0xf5, 0x21, 0x00


	//----- nvinfo : EIATTR_SPARSE_MMA_MASK
	.align		4
.L_25:
        /*0058*/ 	.byte	0x03, 0x50
        /*005a*/ 	.short	0x0000


	//----- nvinfo : EIATTR_MAXREG_COUNT
	.align		4
        /*005c*/ 	.byte	0x03, 0x1b
        /*005e*/ 	.short	0x00ff


	//----- nvinfo : EIATTR_MERCURY_ISA_VERSION
	.align		4
        /*0060*/ 	.byte	0x03, 0x5f
        /*0062*/ 	.short	0x0101


	//----- nvinfo : EIATTR_VRC_CTA_INIT_COUNT
	.align		4
        /*0064*/ 	.byte	0x02, 0x4a
	.zero		1
	.zero		1


	//----- nvinfo : EIATTR_EXIT_INSTR_OFFSETS
	.align		4
        /*0068*/ 	.byte	0x04, 0x1c
        /*006a*/ 	.short	(.L_27 - .L_26)


	//   ....[0]....
.L_26:
        /*006c*/ 	.word	0x00000280


	//----- nvinfo : EIATTR_CRS_STACK_SIZE
	.align		4
.L_27:
        /*0070*/ 	.byte	0x04, 0x1e
        /*0072*/ 	.short	(.L_29 - .L_28)
.L_28:
        /*0074*/ 	.word	0x00000000


	//----- nvinfo : EIATTR_CBANK_PARAM_SIZE
	.align		4
.L_29:
        /*0078*/ 	.byte	0x03, 0x19
        /*007a*/ 	.short	0x0028


	//----- nvinfo : EIATTR_PARAM_CBANK
	.align		4
        /*007c*/ 	.byte	0x04, 0x0a
        /*007e*/ 	.short	(.L_31 - .L_30)
	.align		4
.L_30:
        /*0080*/ 	.word	index@(.nv.constant0._Z8nj_step2PfS_S_iPi)
        /*0084*/ 	.short	0x0380
        /*0086*/ 	.short	0x0028


	//----- nvinfo : EIATTR_SW_WAR
	.align		4
.L_31:
        /*0088*/ 	.byte	0x04, 0x36
        /*008a*/ 	.short	(.L_33 - .L_32)
.L_32:
        /*008c*/ 	.word	0x00000008
.L_33:


//--------------------- .nv.info._Z8nj_step1PfS_i --------------------------
	.section	.nv.info._Z8nj_step1PfS_i,"",@"SHT_CUDA_INFO"
	.sectionflags	@""
	.align	4


	//----- nvinfo : EIATTR_CUDA_API_VERSION
	.align		4
        /*0000*/ 	.byte	0x04, 0x37
        /*0002*/ 	.short	(.L_35 - .L_34)
.L_34:
        /*0004*/ 	.word	0x00000082


	//----- nvinfo : EIATTR_KPARAM_INFO
	.align		4
.L_35:
        /*0008*/ 	.byte	0x04, 0x17
        /*000a*/ 	.short	(.L_37 - .L_36)
.L_36:
        /*000c*/ 	.word	0x00000000
        /*0010*/ 	.short	0x0002
        /*0012*/ 	.short	0x0010
        /*0014*/ 	.byte	0x00, 0xf0, 0x11, 0x00


	//----- nvinfo : EIATTR_KPARAM_INFO
	.align		4
.L_37:
        /*0018*/ 	.byte	0x04, 0x17
        /*001a*/ 	.short	(.L_39 - .L_38)
.L_38:
        /*001c*/ 	.word	0x00000000
        /*0020*/ 	.short	0x0001
        /*0022*/ 	.short	0x0008
        /*0024*/ 	.byte	0x00, 0xf5, 0x21, 0x00


	//----- nvinfo : EIATTR_KPARAM_INFO
	.align		4
.L_39:
        /*0028*/ 	.byte	0x04, 0x17
        /*002a*/ 	.short	(.L_41 - .L_40)
.L_40:
        /*002c*/ 	.word	0x00000000
        /*0030*/ 	.short	0x0000
        /*0032*/ 	.short	0x0000
        /*0034*/ 	.byte	0x00, 0xf5, 0x21, 0x00


	//----- nvinfo : EIATTR_SPARSE_MMA_MASK
	.align		4
.L_41:
        /*0038*/ 	.byte	0x03, 0x50
        /*003a*/ 	.short	0x0000


	//----- nvinfo : EIATTR_MAXREG_COUNT
	.align		4
        /*003c*/ 	.byte	0x03, 0x1b
        /*003e*/ 	.short	0x00ff


	//----- nvinfo : EIATTR_MERCURY_ISA_VERSION
	.align		4
        /*0040*/ 	.byte	0x03, 0x5f
        /*0042*/ 	.short	0x0101


	//----- nvinfo : EIATTR_VRC_CTA_INIT_COUNT
	.align		4
        /*0044*/ 	.byte	0x02, 0x4a
	.zero		1
	.zero		1


	//----- nvinfo : EIATTR_EXIT_INSTR_OFFSETS
	.align		4
        /*0048*/ 	.byte	0x04, 0x1c
        /*004a*/ 	.short	(.L_43 - .L_42)


	//   ....[0]....
.L_42:
        /*004c*/ 	.word	0x00000090


	//   ....[1]....
        /*0050*/ 	.word	0x00001a60


	//----- nvinfo : EIATTR_CRS_STACK_SIZE
	.align		4
.L_43:
        /*0054*/ 	.byte	0x04, 0x1e
        /*0056*/ 	.short	(.L_45 - .L_44)
.L_44:
        /*0058*/ 	.word	0x00000000


	//----- nvinfo : EIATTR_CBANK_PARAM_SIZE
	.align		4
.L_45:
        /*005c*/ 	.byte	0x03, 0x19
        /*005e*/ 	.short	0x0014


	//----- nvinfo : EIATTR_PARAM_CBANK
	.align		4
        /*0060*/ 	.byte	0x04, 0x0a
        /*0062*/ 	.short	(.L_47 - .L_46)
	.align		4
.L_46:
        /*0064*/ 	.word	index@(.nv.constant0._Z8nj_step1PfS_i)
        /*0068*/ 	.short	0x0380
        /*006a*/ 	.short	0x0014


	//----- nvinfo : EIATTR_SW_WAR
	.align		4
.L_47:
        /*006c*/ 	.byte	0x04, 0x36
        /*006e*/ 	.short	(.L_49 - .L_48)
.L_48:
        /*0070*/ 	.word	0x00000008
.L_49:


//--------------------- .nv.callgraph             --------------------------
	.section	.nv.callgraph,"",@"SHT_CUDA_CALLGRAPH"
	.align	4
	.sectionentsize	8
	.align		4
        /*0000*/ 	.word	0x00000000
	.align		4
        /*0004*/ 	.word	0xffffffff
	.align		4
        /*0008*/ 	.word	0x00000000
	.align		4
        /*000c*/ 	.word	0xfffffffe
	.align		4
        /*0010*/ 	.word	0x00000000
	.align		4
        /*0014*/ 	.word	0xfffffffd
	.align		4
        /*0018*/ 	.word	0x00000000
	.align		4
        /*001c*/ 	.word	0xfffffffc


//--------------------- .text._Z8nj_step2PfS_S_iPi --------------------------
	.section	.text._Z8nj_step2PfS_S_iPi,"ax",@progbits
	.align	128
        .global         _Z8nj_step2PfS_S_iPi
        .type           _Z8nj_step2PfS_S_iPi,@function
        .size           _Z8nj_step2PfS_S_iPi,(.L_x_34 - _Z8nj_step2PfS_S_iPi)
        .other          _Z8nj_step2PfS_S_iPi,@"STO_CUDA_ENTRY STV_DEFAULT"
_Z8nj_step2PfS_S_iPi:
.text._Z8nj_step2PfS_S_iPi:
[----:B------:R-:W-:Y:S01]  /*0000*/  LDC R1, c[0x0][0x37c] ;  /* 0x0000df00ff017b82 */ /* 0x000fe20000000800 */
[----:B------:R-:W0:Y:S07]  /*0010*/  S2R R0, SR_TID.X ;  /* 0x0000000000007919 */ /* 0x000e2e0000002100 */
[----:B------:R-:W0:Y:S01]  /*0020*/  S2UR UR4, SR_CTAID.X ;  /* 0x00000000000479c3 */ /* 0x000e220000002500 */
[----:B------:R-:W1:Y:S01]  /*0030*/  LDCU.64 UR6, c[0x0][0x358] ;  /* 0x00006b00ff0677ac */ /* 0x000e620008000a00 */
[----:B------:R-:W2:Y:S06]  /*0040*/  S2R R5, SR_TID.Y ;  /* 0x0000000000057919 */ /* 0x000eac0000002200 */
[----:B------:R-:W0:Y:S08]  /*0050*/  LDC R3, c[0x0][0x360] ;  /* 0x0000d800ff037b82 */ /* 0x000e300000000800 */
[----:B------:R-:W2:Y:S08]  /*0060*/  S2UR UR5, SR_CTAID.Y ;  /* 0x00000000000579c3 */ /* 0x000eb00000002600 */
[----:B------:R-:W2:Y:S08]  /*0070*/  LDC R2, c[0x0][0x364] ;  /* 0x0000d900ff027b82 */ /* 0x000eb00000000800 */
[----:B------:R-:W3:Y:S01]  /*0080*/  LDC.64 R8, c[0x0][0x390] ;  /* 0x0000e400ff087b82 */ /* 0x000ee20000000a00 */
[----:B0-----:R-:W-:Y:S01]  /*0090*/  IADD3 R3, PT, PT, R0, UR4, R3 ;  /* 0x0000000400037c10 */ /* 0x001fe2000fffe003 */
[----:B------:R-:W0:Y:S01]  /*00a0*/  LDCU UR4, c[0x0][0x398] ;  /* 0x00007300ff0477ac */ /* 0x000e220008000800 */
[----:B--2---:R-:W-:-:S05]  /*00b0*/  IADD3 R2, PT, PT, R5, UR5, R2 ;  /* 0x0000000505027c10 */ /* 0x004fca000fffe002 */
[----:B------:R-:W2:Y:S01]  /*00c0*/  LDC.64 R4, c[0x0][0x380] ;  /* 0x0000e000ff047b82 */ /* 0x000ea20000000a00 */
[----:B---3--:R-:W-:-:S04]  /*00d0*/  IMAD.WIDE R6, R3, 0x4, R8 ;  /* 0x0000000403067825 */ /* 0x008fc800078e0208 */
[----:B------:R-:W-:Y:S01]  /*00e0*/  IMAD.WIDE.U32 R8, R2, 0x4, R8 ;  /* 0x0000000402087825 */ /* 0x000fe200078e0008 */
[----:B-1----:R-:W3:Y:S05]  /*00f0*/  LDG.E R0, desc[UR6][R6.64] ;  /* 0x0000000606007981 */ /* 0x002eea000c1e1900 */
[----:B------:R-:W3:Y:S01]  /*0100*/  LDG.E R9, desc[UR6][R8.64] ;  /* 0x0000000608097981 */ /* 0x000ee2000c1e1900 */
[----:B0-----:R-:W-:-:S04]  /*0110*/  IMAD R2, R3, UR4, R2 ;  /* 0x0000000403027c24 */ /* 0x001fc8000f8e0202 */
[----:B--2---:R-:W-:-:S06]  /*0120*/  IMAD.WIDE R4, R2, 0x4, R4 ;  /* 0x0000000402047825 */ /* 0x004fcc00078e0204 */
[----:B------:R0:W5:Y:S01]  /*0130*/  LDG.E R4, desc[UR6][R4.64] ;  /* 0x0000000604047981 */ /* 0x000162000c1e1900 */
[----:B------:R-:W-:Y:S01]  /*0140*/  UIADD3 UR4, UPT, UPT, UR4, -0x2, URZ ;  /* 0xfffffffe04047890 */ /* 0x000fe2000fffe0ff */
[----:B------:R-:W-:Y:S05]  /*0150*/  BSSY.RECONVERGENT B0, `(.L_x_0) ;  /* 0x000000e000007945 */ /* 0x000fea0003800200 */
[----:B------:R-:W-:-:S04]  /*0160*/  I2FP.F32.S32 R3, UR4 ;  /* 0x0000000400037c45 */ /* 0x000fc80008201400 */
[----:B------:R-:W1:Y:S02]  /*0170*/  MUFU.RCP R10, R3 ;  /* 0x00000003000a7308 */ /* 0x000e640000001000 */
[----:B-1----:R-:W-:-:S04]  /*0180*/  FFMA R11, -R3, R10, 1 ;  /* 0x3f800000030b7423 */ /* 0x002fc8000000010a */
[----:B------:R-:W-:Y:S01]  /*0190*/  FFMA R11, R10, R11, R10 ;  /* 0x0000000b0a0b7223 */ /* 0x000fe2000000000a */
[----:B---3--:R-:W-:-:S04]  /*01a0*/  FADD R0, R0, R9 ;  /* 0x0000000900007221 */ /* 0x008fc80000000000 */
[----:B------:R-:W1:Y:S01]  /*01b0*/  FCHK P0, R0, R3 ;  /* 0x0000000300007302 */ /* 0x000e620000000000 */
[----:B------:R-:W-:-:S04]  /*01c0*/  FFMA R6, R0, R11, RZ ;  /* 0x0000000b00067223 */ /* 0x000fc800000000ff */
[----:B------:R-:W-:-:S04]  /*01d0*/  FFMA R7, -R3, R6, R0 ;  /* 0x0000000603077223 */ /* 0x000fc80000000100 */
[----:B------:R-:W-:Y:S01]  /*01e0*/  FFMA R11, R11, R7, R6 ;  /* 0x000000070b0b7223 */ /* 0x000fe20000000006 */
[----:B01----:R-:W-:Y:S06]  /*01f0*/  @!P0 BRA `(.L_x_1) ;  /* 0x00000000000c8947 */ /* 0x003fec0003800000 */
[----:B------:R-:W-:-:S07]  /*0200*/  MOV R6, 0x220 ;  /* 0x0000022000067802 */ /* 0x000fce0000000f00 */
[----:B-----5:R-:W-:Y:S05]  /*0210*/  CALL.REL.NOINC `($__internal_0_$__cuda_sm3x_div_rn_noftz_f32_slowpath) ;  /* 0x00000000001c7944 */ /* 0x020fea0003c00000 */
[----:B------:R-:W-:-:S07]  /*0220*/  IMAD.MOV.U32 R11, RZ, RZ, R0 ;  /* 0x000000ffff0b7224 */ /* 0x000fce00078e0000 */
.L_x_1:
[----:B------:R-:W-:Y:S05]  /*0230*/  BSYNC.RECONVERGENT B0 ;  /* 0x0000000000007941 */ /* 0x000fea0003800200 */
.L_x_0:
[----:B------:R-:W0:Y:S01]  /*0240*/  LDC.64 R6, c[0x0][0x388] ;  /* 0x0000e200ff067b82 */ /* 0x000e220000000a00 */
[----:B-----5:R-:W-:Y:S01]  /*0250*/  FADD R11, R4, -R11 ;  /* 0x8000000b040b7221 */ /* 0x020fe20000000000 */
[----:B0-----:R-:W-:-:S05]  /*0260*/  IMAD.WIDE R2, R2, 0x4, R6 ;  /* 0x0000000402027825 */ /* 0x001fca00078e0206 */
[----:B------:R-:W-:Y:S01]  /*0270*/  STG.E desc[UR6][R2.64], R11 ;  /* 0x0000000b02007986 */ /* 0x000fe2000c101906 */
[----:B------:R-:W-:Y:S05]  /*0280*/  EXIT ;  /* 0x000000000000794d */ /* 0x000fea0003800000 */
        .weak           $__internal_0_$__cuda_sm3x_div_rn_noftz_f32_slowpath
        .type           $__internal_0_$__cuda_sm3x_div_rn_noftz_f32_slowpath,@function
        .size           $__internal_0_$__cuda_sm3x_div_rn_noftz_f32_slowpath,(.L_x_34 - $__internal_0_$__cuda_sm3x_div_rn_noftz_f32_slowpath)
$__internal_0_$__cuda_sm3x_div_rn_noftz_f32_slowpath:
[--C-:B------:R-:W-:Y:S01]  /*0290*/  SHF.R.U32.HI R7, RZ, 0x17, R3.reuse ;  /* 0x00000017ff077819 */ /* 0x100fe20000011603 */
[----:B------:R-:W-:Y:S01]  /*02a0*/  BSSY.RECONVERGENT B1, `(.L_x_2) ;  /* 0x0000064000017945 */ /* 0x000fe20003800200 */
[--C-:B------:R-:W-:Y:S01]  /*02b0*/  SHF.R.U32.HI R5, RZ, 0x17, R0.reuse ;  /* 0x00000017ff057819 */ /* 0x100fe20000011600 */
[----:B------:R-:W-:Y:S01]  /*02c0*/  IMAD.MOV.U32 R8, RZ, RZ, R0 ;  /* 0x000000ffff087224 */ /* 0x000fe200078e0000 */
[----:B------:R-:W-:Y:S01]  /*02d0*/  LOP3.LUT R7, R7, 0xff, RZ, 0xc0, !PT ;  /* 0x000000ff07077812 */ /* 0x000fe200078ec0ff */
[----:B------:R-:W-:Y:S01]  /*02e0*/  IMAD.MOV.U32 R9, RZ, RZ, R3 ;  /* 0x000000ffff097224 */ /* 0x000fe200078e0003 */
[----:B------:R-:W-:-:S03]  /*02f0*/  LOP3.LUT R5, R5, 0xff, RZ, 0xc0, !PT ;  /* 0x000000ff05057812 */ /* 0x000fc600078ec0ff */
[----:B------:R-:W-:Y:S02]  /*0300*/  VIADD R12, R7, 0xffffffff ;  /* 0xffffffff070c7836 */ /* 0x000fe40000000000 */
[----:B------:R-:W-:-:S03]  /*0310*/  VIADD R11, R5, 0xffffffff ;  /* 0xffffffff050b7836 */ /* 0x000fc60000000000 */
[----:B------:R-:W-:-:S04]  /*0320*/  ISETP.GT.U32.AND P0, PT, R12, 0xfd, PT ;  /* 0x000000fd0c00780c */ /* 0x000fc80003f04070 */
[----:B------:R-:W-:-:S13]  /*0330*/  ISETP.GT.U32.OR P0, PT, R11, 0xfd, P0 ;  /* 0x000000fd0b00780c */ /* 0x000fda0000704470 */
[----:B------:R-:W-:Y:S01]  /*0340*/  @!P0 IMAD.MOV.U32 R10, RZ, RZ, RZ ;  /* 0x000000ffff0a8224 */ /* 0x000fe200078e00ff */
[----:B------:R-:W-:Y:S06]  /*0350*/  @!P0 BRA `(.L_x_3) ;  /* 0x00000000005c8947 */ /* 0x000fec0003800000 */
[----:B------:R-:W-:Y:S02]  /*0360*/  FSETP.GTU.FTZ.AND P0, PT, |R0|, +INF , PT ;  /* 0x7f8000000000780b */ /* 0x000fe40003f1c200 */
[----:B------:R-:W-:-:S04]  /*0370*/  FSETP.GTU.FTZ.AND P1, PT, |R3|, +INF , PT ;  /* 0x7f8000000300780b */ /* 0x000fc80003f3c200 */
[----:B------:R-:W-:-:S13]  /*0380*/  PLOP3.LUT P0, PT, P0, P1, PT, 0xf8, 0x8f ;  /* 0x00000000008f781c */ /* 0x000fda0000703f70 */
[----:B------:R-:W-:Y:S05]  /*0390*/  @P0 BRA `(.L_x_4) ;  /* 0x00000004004c0947 */ /* 0x000fea0003800000 */
[----:B------:R-:W-:-:S13]  /*03a0*/  LOP3.LUT P0, RZ, R9, 0x7fffffff, R8, 0xc8, !PT ;  /* 0x7fffffff09ff7812 */ /* 0x000fda000780c808 */
[----:B------:R-:W-:Y:S05]  /*03b0*/  @!P0 BRA `(.L_x_5) ;  /* 0x00000004003c8947 */ /* 0x000fea0003800000 */
[C---:B------:R-:W-:Y:S02]  /*03c0*/  FSETP.NEU.FTZ.AND P2, PT, |R0|.reuse, +INF , PT ;  /* 0x7f8000000000780b */ /* 0x040fe40003f5d200 */
[----:B------:R-:W-:Y:S02]  /*03d0*/  FSETP.NEU.FTZ.AND P1, PT, |R3|, +INF , PT ;  /* 0x7f8000000300780b */ /* 0x000fe40003f3d200 */
[----:B------:R-:W-:-:S11]  /*03e0*/  FSETP.NEU.FTZ.AND P0, PT, |R0|, +INF , PT ;  /* 0x7f8000000000780b */ /* 0x000fd60003f1d200 */
[----:B------:R-:W-:Y:S05]  /*03f0*/  @!P1 BRA !P2, `(.L_x_5) ;  /* 0x00000004002c9947 */ /* 0x000fea0005000000 */
[----:B------:R-:W-:-:S04]  /*0400*/  LOP3.LUT P2, RZ, R8, 0x7fffffff, RZ, 0xc0, !PT ;  /* 0x7fffffff08ff7812 */ /* 0x000fc8000784c0ff */
[----:B------:R-:W-:-:S13]  /*0410*/  PLOP3.LUT P1, PT, P1, P2, PT, 0x2f, 0xf2 ;  /* 0x0000000000f2781c */ /* 0x000fda0000f24577 */
[----:B------:R-:W-:Y:S05]  /*0420*/  @P1 BRA `(.L_x_6) ;  /* 0x0000000400181947 */ /* 0x000fea0003800000 */
[----:B------:R-:W-:-:S04]  /*0430*/  LOP3.LUT P1, RZ, R9, 0x7fffffff, RZ, 0xc0, !PT ;  /* 0x7fffffff09ff7812 */ /* 0x000fc8000782c0ff */
[----:B------:R-:W-:-:S13]  /*0440*/  PLOP3.LUT P0, PT, P0, P1, PT, 0x2f, 0xf2 ;  /* 0x0000000000f2781c */ /* 0x000fda0000702577 */
[----:B------:R-:W-:Y:S05]  /*0450*/  @P0 BRA `(.L_x_7) ;  /* 0x0000000400000947 */ /* 0x000fea0003800000 */
[----:B------:R-:W-:Y:S02]  /*0460*/  ISETP.GE.AND P0, PT, R11, RZ, PT ;  /* 0x000000ff0b00720c */ /* 0x000fe40003f06270 */
[----:B------:R-:W-:-:S11]  /*0470*/  ISETP.GE.AND P1, PT, R12, RZ, PT ;  /* 0x000000ff0c00720c */ /* 0x000fd60003f26270 */
[----:B------:R-:W-:Y:S02]  /*0480*/  @P0 IMAD.MOV.U32 R10, RZ, RZ, RZ ;  /* 0x000000ffff0a0224 */ /* 0x000fe400078e00ff */
[----:B------:R-:W-:Y:S01]  /*0490*/  @!P0 FFMA R8, R0, 1.84467440737095516160e+19, RZ ;  /* 0x5f80000000088823 */ /* 0x000fe200000000ff */
[----:B------:R-:W-:Y:S02]  /*04a0*/  @!P0 IMAD.MOV.U32 R10, RZ, RZ, -0x40 ;  /* 0xffffffc0ff0a8424 */ /* 0x000fe400078e00ff */
[----:B------:R-:W-:Y:S02]  /*04b0*/  @!P1 FFMA R9, R3, 1.84467440737095516160e+19, RZ ;  /* 0x5f80000003099823 */ /* 0x000fe400000000ff */
[----:B------:R-:W-:-:S07]  /*04c0*/  @!P1 VIADD R10, R10, 0x40 ;  /* 0x000000400a0a9836 */ /* 0x000fce0000000000 */
.L_x_3:
[----:B------:R-:W-:Y:S01]  /*04d0*/  LEA R0, R7, 0xc0800000, 0x17 ;  /* 0xc080000007007811 */ /* 0x000fe200078eb8ff */
[----:B------:R-:W-:Y:S01]  /*04e0*/  VIADD R5, R5, 0xffffff81 ;  /* 0xffffff8105057836 */ /* 0x000fe20000000000 */
[----:B------:R-:W-:Y:S03]  /*04f0*/  BSSY.RECONVERGENT B2, `(.L_x_8) ;  /* 0x0000035000027945 */ /* 0x000fe60003800200 */
[----:B------:R-:W-:Y:S02]  /*0500*/  IMAD.IADD R9, R9, 0x1, -R0 ;  /* 0x0000000109097824 */ /* 0x000fe400078e0a00 */
[C---:B------:R-:W-:Y:S01]  /*0510*/  IMAD R0, R5.reuse, -0x800000, R8 ;  /* 0xff80000005007824 */ /* 0x040fe200078e0208 */
[----:B------:R-:W-:Y:S01]  /*0520*/  IADD3 R5, PT, PT, R5, 0x7f, -R7 ;  /* 0x0000007f05057810 */ /* 0x000fe20007ffe807 */
[----:B------:R-:W0:Y:S01]  /*0530*/  MUFU.RCP R3, R9 ;  /* 0x0000000900037308 */ /* 0x000e220000001000 */
[----:B------:R-:W-:-:S03]  /*0540*/  FADD.FTZ R11, -R9, -RZ ;  /* 0x800000ff090b7221 */ /* 0x000fc60000010100 */
[----:B------:R-:W-:Y:S02]  /*0550*/  IMAD.IADD R5, R5, 0x1, R10 ;  /* 0x0000000105057824 */ /* 0x000fe400078e020a */
[----:B0-----:R-:W-:-:S04]  /*0560*/  FFMA R12, R3, R11, 1 ;  /* 0x3f800000030c7423 */ /* 0x001fc8000000000b */
[----:B------:R-:W-:-:S04]  /*0570*/  FFMA R12, R3, R12, R3 ;  /* 0x0000000c030c7223 */ /* 0x000fc80000000003 */
[----:B------:R-:W-:-:S04]  /*0580*/  FFMA R3, R0, R12, RZ ;  /* 0x0000000c00037223 */ /* 0x000fc800000000ff */
[----:B------:R-:W-:-:S04]  /*0590*/  FFMA R8, R11, R3, R0 ;  /* 0x000000030b087223 */ /* 0x000fc80000000000 */
[----:B------:R-:W-:-:S04]  /*05a0*/  FFMA R13, R12, R8, R3 ;  /* 0x000000080c0d7223 */ /* 0x000fc80000000003 */
[----:B------:R-:W-:-:S04]  /*05b0*/  FFMA R8, R11, R13, R0 ;  /* 0x0000000d0b087223 */ /* 0x000fc80000000000 */
[----:B------:R-:W-:-:S05]  /*05c0*/  FFMA R0, R12, R8, R13 ;  /* 0x000000080c007223 */ /* 0x000fca000000000d */
[----:B------:R-:W-:-:S04]  /*05d0*/  SHF.R.U32.HI R3, RZ, 0x17, R0 ;  /* 0x00000017ff037819 */ /* 0x000fc80000011600 */
[----:B------:R-:W-:-:S05]  /*05e0*/  LOP3.LUT R3, R3, 0xff, RZ, 0xc0, !PT ;  /* 0x000000ff03037812 */ /* 0x000fca00078ec0ff */
[----:B------:R-:W-:-:S04]  /*05f0*/  IMAD.IADD R7, R3, 0x1, R5 ;  /* 0x0000000103077824 */ /* 0x000fc800078e0205 */
[----:B------:R-:W-:-:S05]  /*0600*/  VIADD R3, R7, 0xffffffff ;  /* 0xffffffff07037836 */ /* 0x000fca0000000000 */
[----:B------:R-:W-:-:S13]  /*0610*/  ISETP.GE.U32.AND P0, PT, R3, 0xfe, PT ;  /* 0x000000fe0300780c */ /* 0x000fda0003f06070 */
[----:B------:R-:W-:Y:S05]  /*0620*/  @!P0 BRA `(.L_x_9) ;  /* 0x0000000000808947 */ /* 0x000fea0003800000 */
[----:B------:R-:W-:-:S13]  /*0630*/  ISETP.GT.AND P0, PT, R7, 0xfe, PT ;  /* 0x000000fe0700780c */ /* 0x000fda0003f04270 */
[----:B------:R-:W-:Y:S05]  /*0640*/  @P0 BRA `(.L_x_10) ;  /* 0x00000000006c0947 */ /* 0x000fea0003800000 */
[----:B------:R-:W-:-:S13]  /*0650*/  ISETP.GE.AND P0, PT, R7, 0x1, PT ;  /* 0x000000010700780c */ /* 0x000fda0003f06270 */
[----:B------:R-:W-:Y:S05]  /*0660*/  @P0 BRA `(.L_x_11) ;  /* 0x0000000000740947 */ /* 0x000fea0003800000 */
[----:B------:R-:W-:Y:S02]  /*0670*/  ISETP.GE.AND P0, PT, R7, -0x18, PT ;  /* 0xffffffe80700780c */ /* 0x000fe40003f06270 */
[----:B------:R-:W-:-:S11]  /*0680*/  LOP3.LUT R0, R0, 0x80000000, RZ, 0xc0, !PT ;  /* 0x8000000000007812 */ /* 0x000fd600078ec0ff */
[----:B------:R-:W-:Y:S05]  /*0690*/  @!P0 BRA `(.L_x_11) ;  /* 0x0000000000688947 */ /* 0x000fea0003800000 */
[CC--:B------:R-:W-:Y:S01]  /*06a0*/  FFMA.RZ R3, R12.reuse, R8.reuse, R13 ;  /* 0x000000080c037223 */ /* 0x0c0fe2000000c00d */
[C---:B------:R-:W-:Y:S01]  /*06b0*/  VIADD R10, R7.reuse, 0x20 ;  /* 0x00000020070a7836 */ /* 0x040fe20000000000 */
[C---:B------:R-:W-:Y:S02]  /*06c0*/  ISETP.NE.AND P2, PT, R7.reuse, RZ, PT ;  /* 0x000000ff0700720c */ /* 0x040fe40003f45270 */
[----:B------:R-:W-:Y:S01]  /*06d0*/  ISETP.NE.AND P1, PT, R7, RZ, PT ;  /* 0x000000ff0700720c */ /* 0x000fe20003f25270 */
[----:B------:R-:W-:Y:S01]  /*06e0*/  IMAD.MOV R7, RZ, RZ, -R7 ;  /* 0x000000ffff077224 */ /* 0x000fe200078e0a07 */
[----:B------:R-:W-:Y:S01]  /*06f0*/  LOP3.LUT R5, R3, 0x7fffff, RZ, 0xc0, !PT ;  /* 0x007fffff03057812 */ /* 0x000fe200078ec0ff */
[CCC-:B------:R-:W-:Y:S01]  /*0700*/  FFMA.RP R3, R12.reuse, R8.reuse, R13.reuse ;  /* 0x000000080c037223 */ /* 0x1c0fe2000000800d */
[----:B------:R-:W-:Y:S02]  /*0710*/  FFMA.RM R8, R12, R8, R13 ;  /* 0x000000080c087223 */ /* 0x000fe4000000400d */
[----:B------:R-:W-:-:S03]  /*0720*/  LOP3.LUT R5, R5, 0x800000, RZ, 0xfc, !PT ;  /* 0x0080000005057812 */ /* 0x000fc600078efcff */
[----:B------:R-:W-:Y:S02]  /*0730*/  FSETP.NEU.FTZ.AND P0, PT, R3, R8, PT ;  /* 0x000000080300720b */ /* 0x000fe40003f1d000 */
[----:B------:R-:W-:Y:S02]  /*0740*/  SHF.L.U32 R10, R5, R10, RZ ;  /* 0x0000000a050a7219 */ /* 0x000fe400000006ff */
[----:B------:R-:W-:Y:S02]  /*0750*/  SEL R8, R7, RZ, P2 ;  /* 0x000000ff07087207 */ /* 0x000fe40001000000 */
[----:B------:R-:W-:Y:S02]  /*0760*/  ISETP.NE.AND P1, PT, R10, RZ, P1 ;  /* 0x000000ff0a00720c */ /* 0x000fe40000f25270 */
[----:B------:R-:W-:Y:S02]  /*0770*/  SHF.R.U32.HI R8, RZ, R8, R5 ;  /* 0x00000008ff087219 */ /* 0x000fe40000011605 */
[----:B------:R-:W-:-:S02]  /*0780*/  PLOP3.LUT P0, PT, P0, P1, PT, 0xf8, 0x8f ;  /* 0x00000000008f781c */ /* 0x000fc40000703f70 */
[----:B------:R-:W-:Y:S02]  /*0790*/  SHF.R.U32.HI R10, RZ, 0x1, R8 ;  /* 0x00000001ff0a7819 */ /* 0x000fe40000011608 */
[----:B------:R-:W-:-:S04]  /*07a0*/  SEL R3, RZ, 0x1, !P0 ;  /* 0x00000001ff037807 */ /* 0x000fc80004000000 */
[----:B------:R-:W-:-:S04]  /*07b0*/  LOP3.LUT R3, R3, 0x1, R10, 0xf8, !PT ;  /* 0x0000000103037812 */ /* 0x000fc800078ef80a */
[----:B------:R-:W-:-:S05]  /*07c0*/  LOP3.LUT R3, R3, R8, RZ, 0xc0, !PT ;  /* 0x0000000803037212 */ /* 0x000fca00078ec0ff */
[----:B------:R-:W-:-:S05]  /*07d0*/  IMAD.IADD R3, R10, 0x1, R3 ;  /* 0x000000010a037824 */ /* 0x000fca00078e0203 */
[----:B------:R-:W-:Y:S01]  /*07e0*/  LOP3.LUT R0, R3, R0, RZ, 0xfc, !PT ;  /* 0x0000000003007212 */ /* 0x000fe200078efcff */
[----:B------:R-:W-:Y:S06]  /*07f0*/  BRA `(.L_x_11) ;  /* 0x0000000000107947 */ /* 0x000fec0003800000 */
.L_x_10:
[----:B------:R-:W-:-:S04]  /*0800*/  LOP3.LUT R0, R0, 0x80000000, RZ, 0xc0, !PT ;  /* 0x8000000000007812 */ /* 0x000fc800078ec0ff */
[----:B------:R-:W-:Y:S01]  /*0810*/  LOP3.LUT R0, R0, 0x7f800000, RZ, 0xfc, !PT ;  /* 0x7f80000000007812 */ /* 0x000fe200078efcff */
[----:B------:R-:W-:Y:S06]  /*0820*/  BRA `(.L_x_11) ;  /* 0x0000000000047947 */ /* 0x000fec0003800000 */
.L_x_9:
[----:B------:R-:W-:-:S07]  /*0830*/  IMAD R0, R5, 0x800000, R0 ;  /* 0x0080000005007824 */ /* 0x000fce00078e0200 */
.L_x_11:
[----:B------:R-:W-:Y:S05]  /*0840*/  BSYNC.RECONVERGENT B2 ;  /* 0x0000000000027941 */ /* 0x000fea0003800200 */
.L_x_8:
[----:B------:R-:W-:Y:S05]  /*0850*/  BRA `(.L_x_12) ;  /* 0x0000000000207947 */ /* 0x000fea0003800000 */
.L_x_7:
[----:B------:R-:W-:-:S04]  /*0860*/  LOP3.LUT R0, R9, 0x80000000, R8, 0x48, !PT ;  /* 0x8000000009007812 */ /* 0x000fc800078e4808 */
[----:B------:R-:W-:Y:S01]  /*0870*/  LOP3.LUT R0, R0, 0x7f800000, RZ, 0xfc, !PT ;  /* 0x7f80000000007812 */ /* 0x000fe200078efcff */
[----:B------:R-:W-:Y:S06]  /*0880*/  BRA `(.L_x_12) ;  /* 0x0000000000147947 */ /* 0x000fec0003800000 */
.L_x_6:
[----:B------:R-:W-:Y:S01]  /*0890*/  LOP3.LUT R0, R9, 0x80000000, R8, 0x48, !PT ;  /* 0x8000000009007812 */ /* 0x000fe200078e4808 */
[----:B------:R-:W-:Y:S06]  /*08a0*/  BRA `(.L_x_12) ;  /* 0x00000000000c7947 */ /* 0x000fec0003800000 */
.L_x_5:
[----:B------:R-:W0:Y:S01]  /*08b0*/  MUFU.RSQ R0, -QNAN ;  /* 0xffc0000000007908 */ /* 0x000e220000001400 */
[----:B------:R-:W-:Y:S05]  /*08c0*/  BRA `(.L_x_12) ;  /* 0x0000000000047947 */ /* 0x000fea0003800000 */
.L_x_4:
[----:B------:R-:W-:-:S07]  /*08d0*/  FADD.FTZ R0, R0, R3 ;  /* 0x0000000300007221 */ /* 0x000fce0000010000 */
.L_x_12:
[----:B------:R-:W-:Y:S05]  /*08e0*/  BSYNC.RECONVERGENT B1 ;  /* 0x0000000000017941 */ /* 0x000fea0003800200 */
.L_x_2:
[----:B------:R-:W-:-:S04]  /*08f0*/  IMAD.MOV.U32 R7, RZ, RZ, 0x0 ;  /* 0x00000000ff077424 */ /* 0x000fc800078e00ff */
[----:B0-----:R-:W-:Y:S05]  /*0900*/  RET.REL.NODEC R6 `(_Z8nj_step2PfS_S_iPi) ;  /* 0xfffffff406bc7950 */ /* 0x001fea0003c3ffff */
.L_x_13:
[----:B------:R-:W-:-:S00]  /*0910*/  BRA `(.L_x_13) ;  /* 0xfffffffc00fc7947 */ /* 0x000fc0000383ffff */
[----:B------:R-:W-:-:S00]  /*0920*/  NOP ;  /* 0x0000000000007918 */ /* 0x000fc00000000000 */
        /* <DEDUP_REMOVED lines=13> */
.L_x_34:


//--------------------- .text._Z8nj_step1PfS_i    --------------------------
	.section	.text._Z8nj_step1PfS_i,"ax",@progbits
	.align	128
        .global         _Z8nj_step1PfS_i
        .type           _Z8nj_step1PfS_i,@function
        .size           _Z8nj_step1PfS_i,(.L_x_36 - _Z8nj_step1PfS_i)
        .other          _Z8nj_step1PfS_i,@"STO_CUDA_ENTRY STV_DEFAULT"
_Z8nj_step1PfS_i:
.text._Z8nj_step1PfS_i:
[----:B------:R-:W-:Y:S01]  /*0000*/  LDC R1, c[0x0][0x37c] ;  /* 0x0000df00ff017b82 */ /* 0x000fe20000000800 */
[----:B------:R-:W0:Y:S07]  /*0010*/  S2R R2, SR_TID.X ;  /* 0x0000000000027919 */ /* 0x000e2e0000002100 */
[----:B------:R-:W0:Y:S08]  /*0020*/  S2UR UR4, SR_CTAID.X ;  /* 0x00000000000479c3 */ /* 0x000e300000002500 */
[----:B------:R-:W0:Y:S08]  /*0030*/  LDC R3, c[0x0][0x360] ;  /* 0x0000d800ff037b82 */ /* 0x000e300000000800 */
[----:B------:R-:W1:Y:S01]  /*0040*/  LDC R0, c[0x0][0x390] ;  /* 0x0000e400ff007b82 */ /* 0x000e620000000800 */
[----:B0-----:R-:W-:Y:S01]  /*0050*/  IMAD R3, R3, UR4, R2 ;  /* 0x0000000403037c24 */ /* 0x001fe2000f8e0202 */
[----:B-1----:R-:W-:-:S04]  /*0060*/  SHF.R.S32.HI R4, RZ, 0x1f, R0 ;  /* 0x0000001fff047819 */ /* 0x002fc80000011400 */
[----:B------:R-:W-:-:S04]  /*0070*/  ISETP.GE.U32.AND P0, PT, R3, R0, PT ;  /* 0x000000000300720c */ /* 0x000fc80003f06070 */
[----:B------:R-:W-:-:S13]  /*0080*/  ISETP.GE.U32.AND.EX P0, PT, RZ, R4, PT, P0 ;  /* 0x00000004ff00720c */ /* 0x000fda0003f06100 */
[----:B------:R-:W-:Y:S05]  /*0090*/  @P0 EXIT ;  /* 0x000000000000094d */ /* 0x000fea0003800000 */
[----:B------:R-:W-:Y:S01]  /*00a0*/  VIMNMX R2, PT, PT, R3, R0, PT ;  /* 0x0000000003027248 */ /* 0x000fe20003fe0100 */
[----:B------:R-:W0:Y:S01]  /*00b0*/  LDCU.64 UR4, c[0x0][0x358] ;  /* 0x00006b00ff0477ac */ /* 0x000e220008000a00 */
[----:B------:R-:W-:Y:S01]  /*00c0*/  BSSY.RECONVERGENT B0, `(.L_x_14) ;  /* 0x0000081000007945 */ /* 0x000fe20003800200 */
[----:B------:R-:W-:Y:S01]  /*00d0*/  IMAD.MOV.U32 R18, RZ, RZ, RZ ;  /* 0x000000ffff127224 */ /* 0x000fe200078e00ff */
[----:B------:R-:W-:Y:S01]  /*00e0*/  ISETP.GE.AND P0, PT, R2, 0x1, PT ;  /* 0x000000010200780c */ /* 0x000fe20003f06270 */
[----:B------:R-:W-:-:S12]  /*00f0*/  IMAD.MOV.U32 R27, RZ, RZ, RZ ;  /* 0x000000ffff1b7224 */ /* 0x000fd800078e00ff */
[----:B------:R-:W-:Y:S05]  /*0100*/  @!P0 BRA `(.L_x_15) ;  /* 0x0000000400f08947 */ /* 0x000fea0003800000 */
[----:B------:R-:W-:Y:S01]  /*0110*/  ISETP.GE.U32.AND P1, PT, R2, 0x10, PT ;  /* 0x000000100200780c */ /* 0x000fe20003f26070 */
[----:B------:R-:W-:Y:S01]  /*0120*/  IMAD R11, R4, R3, RZ ;  /* 0x00000003040b7224 */ /* 0x000fe200078e02ff */
[----:B------:R-:W-:Y:S01]  /*0130*/  LOP3.LUT R25, R2, 0xf, RZ, 0xc0, !PT ;  /* 0x0000000f02197812 */ /* 0x000fe200078ec0ff */
[----:B------:R-:W-:Y:S01]  /*0140*/  IMAD.WIDE.U32 R4, R3, R0, RZ ;  /* 0x0000000003047225 */ /* 0x000fe200078e00ff */
[----:B------:R-:W-:Y:S02]  /*0150*/  BSSY.RECONVERGENT B1, `(.L_x_16) ;  /* 0x0000033000017945 */ /* 0x000fe40003800200 */
[----:B------:R-:W-:Y:S01]  /*0160*/  ISETP.NE.AND P0, PT, R25, RZ, PT ;  /* 0x000000ff1900720c */ /* 0x000fe20003f05270 */
[----:B------:R-:W-:Y:S02]  /*0170*/  IMAD.MOV.U32 R18, RZ, RZ, RZ ;  /* 0x000000ffff127224 */ /* 0x000fe400078e00ff */
[----:B------:R-:W-:Y:S02]  /*0180*/  IMAD.MOV.U32 R9, RZ, RZ, RZ ;  /* 0x000000ffff097224 */ /* 0x000fe400078e00ff */
[----:B------:R-:W-:-:S02]  /*0190*/  IMAD.IADD R11, R5, 0x1, R11 ;  /* 0x00000001050b7824 */ /* 0x000fc400078e020b */
[----:B------:R-:W-:Y:S06]  /*01a0*/  @!P1 BRA `(.L_x_17) ;  /* 0x0000000000b49947 */ /* 0x000fec0003800000 */
[----:B------:R-:W1:Y:S01]  /*01b0*/  LDCU.64 UR6, c[0x0][0x380] ;  /* 0x00007000ff0677ac */ /* 0x000e620008000a00 */
[----:B------:R-:W-:Y:S01]  /*01c0*/  LOP3.LUT R9, R2, 0x7ffffff0, RZ, 0xc0, !PT ;  /* 0x7ffffff002097812 */ /* 0x000fe200078ec0ff */
[----:B------:R-:W-:-:S04]  /*01d0*/  IMAD.MOV.U32 R18, RZ, RZ, RZ ;  /* 0x000000ffff127224 */ /* 0x000fc800078e00ff */
[----:B------:R-:W-:Y:S01]  /*01e0*/  IMAD.MOV R26, RZ, RZ, -R9 ;  /* 0x000000ffff1a7224 */ /* 0x000fe200078e0a09 */
[----:B-1----:R-:W-:-:S04]  /*01f0*/  LEA R6, P1, R4, UR6, 0x2 ;  /* 0x0000000604067c11 */ /* 0x002fc8000f8210ff */
[----:B------:R-:W-:Y:S02]  /*0200*/  IADD3 R6, P2, PT, R6, 0x20, RZ ;  /* 0x0000002006067810 */ /* 0x000fe40007f5e0ff */
[----:B------:R-:W-:-:S05]  /*0210*/  LEA.HI.X R7, R4, UR7, R11, 0x2, P1 ;  /* 0x0000000704077c11 */ /* 0x000fca00088f140b */
[----:B------:R-:W-:-:S07]  /*0220*/  IMAD.X R7, RZ, RZ, R7, P2 ;  /* 0x000000ffff077224 */ /* 0x000fce00010e0607 */
.L_x_18:
[----:B0-----:R-:W2:Y:S04]  /*0230*/  LDG.E R23, desc[UR4][R6.64+-0x20] ;  /* 0xffffe00406177981 */ /* 0x001ea8000c1e1900 */
[----:B------:R-:W3:Y:S04]  /*0240*/  LDG.E R24, desc[UR4][R6.64+-0x1c] ;  /* 0xffffe40406187981 */ /* 0x000ee8000c1e1900 */
[----:B------:R-:W4:Y:S04]  /*0250*/  LDG.E R8, desc[UR4][R6.64+-0x18] ;  /* 0xffffe80406087981 */ /* 0x000f28000c1e1900 */
[----:B------:R-:W5:Y:S04]  /*0260*/  LDG.E R22, desc[UR4][R6.64+-0x14] ;  /* 0xffffec0406167981 */ /* 0x000f68000c1e1900 */
        /* <DEDUP_REMOVED lines=9> */
[----:B------:R-:W5:Y:S01]  /*0300*/  LDG.E R10, desc[UR4][R6.64+0x14] ;  /* 0x00001404060a7981 */ /* 0x000f62000c1e1900 */
[----:B--2---:R-:W-:-:S03]  /*0310*/  FADD R23, R23, R18 ;  /* 0x0000001217177221 */ /* 0x004fc60000000000 */
[----:B------:R-:W2:Y:S01]  /*0320*/  LDG.E R18, desc[UR4][R6.64+0x18] ;  /* 0x0000180406127981 */ /* 0x000ea2000c1e1900 */
[----:B---3--:R-:W-:-:S03]  /*0330*/  FADD R27, R23, R24 ;  /* 0x00000018171b7221 */ /* 0x008fc60000000000 */
[----:B------:R0:W3:Y:S01]  /*0340*/  LDG.E R23, desc[UR4][R6.64+0x1c] ;  /* 0x00001c0406177981 */ /* 0x0000e2000c1e1900 */
[----:B------:R-:W-:Y:S02]  /*0350*/  VIADD R26, R26, 0x10 ;  /* 0x000000101a1a7836 */ /* 0x000fe40000000000 */
[----:B----4-:R-:W-:-:S04]  /*0360*/  FADD R27, R27, R8 ;  /* 0x000000081b1b7221 */ /* 0x010fc80000000000 */
[----:B-----5:R-:W-:Y:S01]  /*0370*/  FADD R22, R27, R22 ;  /* 0x000000161b167221 */ /* 0x020fe20000000000 */
[----:B------:R-:W-:-:S03]  /*0380*/  ISETP.NE.AND P1, PT, R26, RZ, PT ;  /* 0x000000ff1a00720c */ /* 0x000fc60003f25270 */
[----:B------:R-:W-:Y:S01]  /*0390*/  FADD R21, R22, R21 ;  /* 0x0000001516157221 */ /* 0x000fe20000000000 */
[----:B0-----:R-:W-:-:S03]  /*03a0*/  IADD3 R6, P2, PT, R6, 0x40, RZ ;  /* 0x0000004006067810 */ /* 0x001fc60007f5e0ff */
[----:B------:R-:W-:Y:S02]  /*03b0*/  FADD R20, R21, R20 ;  /* 0x0000001415147221 */ /* 0x000fe40000000000 */
[----:B------:R-:W-:Y:S02]  /*03c0*/  IMAD.X R7, RZ, RZ, R7, P2 ;  /* 0x000000ffff077224 */ /* 0x000fe400010e0607 */
[----:B------:R-:W-:-:S04]  /*03d0*/  FADD R20, R20, R19 ;  /* 0x0000001314147221 */ /* 0x000fc80000000000 */
[----:B------:R-:W-:-:S04]  /*03e0*/  FADD R17, R20, R17 ;  /* 0x0000001114117221 */ /* 0x000fc80000000000 */
[----:B------:R-:W-:-:S04]  /*03f0*/  FADD R16, R17, R16 ;  /* 0x0000001011107221 */ /* 0x000fc80000000000 */
[----:B------:R-:W-:-:S04]  /*0400*/  FADD R15, R16, R15 ;  /* 0x0000000f100f7221 */ /* 0x000fc80000000000 */
[----:B------:R-:W-:-:S04]  /*0410*/  FADD R14, R15, R14 ;  /* 0x0000000e0f0e7221 */ /* 0x000fc80000000000 */
[----:B------:R-:W-:-:S04]  /*0420*/  FADD R13, R14, R13 ;  /* 0x0000000d0e0d7221 */ /* 0x000fc80000000000 */
[----:B------:R-:W-:-:S04]  /*0430*/  FADD R13, R13, R12 ;  /* 0x0000000c0d0d7221 */ /* 0x000fc80000000000 */
[----:B------:R-:W-:-:S04]  /*0440*/  FADD R13, R13, R10 ;  /* 0x0000000a0d0d7221 */ /* 0x000fc80000000000 */
[----:B--2---:R-:W-:-:S04]  /*0450*/  FADD R18, R13, R18 ;  /* 0x000000120d127221 */ /* 0x004fc80000000000 */
[----:B---3--:R-:W-:Y:S01]  /*0460*/  FADD R18, R18, R23 ;  /* 0x0000001712127221 */ /* 0x008fe20000000000 */
[----:B------:R-:W-:Y:S06]  /*0470*/  @P1 BRA `(.L_x_18) ;  /* 0xfffffffc006c1947 */ /* 0x000fec000383ffff */
.L_x_17:
[----:B0-----:R-:W-:Y:S05]  /*0480*/  BSYNC.RECONVERGENT B1 ;  /* 0x0000000000017941 */ /* 0x001fea0003800200 */
.L_x_16:
[----:B------:R-:W-:Y:S01]  /*0490*/  IMAD.MOV.U32 R27, RZ, RZ, R2 ;  /* 0x000000ffff1b7224 */ /* 0x000fe200078e0002 */
[----:B------:R-:W-:Y:S06]  /*04a0*/  @!P0 BRA `(.L_x_15) ;  /* 0x0000000400088947 */ /* 0x000fec0003800000 */
[----:B------:R-:W-:Y:S01]  /*04b0*/  ISETP.GE.U32.AND P0, PT, R25, 0x8, PT ;  /* 0x000000081900780c */ /* 0x000fe20003f06070 */
[----:B------:R-:W-:Y:S01]  /*04c0*/  BSSY.RECONVERGENT B1, `(.L_x_19) ;  /* 0x000001a000017945 */ /* 0x000fe20003800200 */
[----:B------:R-:W-:-:S04]  /*04d0*/  LOP3.LUT R10, R2, 0x7, RZ, 0xc0, !PT ;  /* 0x00000007020a7812 */ /* 0x000fc800078ec0ff */
[----:B------:R-:W-:-:S07]  /*04e0*/  ISETP.NE.AND P1, PT, R10, RZ, PT ;  /* 0x000000ff0a00720c */ /* 0x000fce0003f25270 */
[----:B------:R-:W-:Y:S06]  /*04f0*/  @!P0 BRA `(.L_x_20) ;  /* 0x0000000000588947 */ /* 0x000fec0003800000 */
[----:B------:R-:W0:Y:S01]  /*0500*/  LDCU.64 UR6, c[0x0][0x380] ;  /* 0x00007000ff0677ac */ /* 0x000e220008000a00 */
[----:B------:R-:W-:-:S05]  /*0510*/  IADD3 R7, P0, PT, R9, R4, RZ ;  /* 0x0000000409077210 */ /* 0x000fca0007f1e0ff */
[----:B------:R-:W-:Y:S01]  /*0520*/  IMAD.X R8, RZ, RZ, R11, P0 ;  /* 0x000000ffff087224 */ /* 0x000fe200000e060b */
[----:B0-----:R-:W-:-:S04]  /*0530*/  LEA R6, P0, R7, UR6, 0x2 ;  /* 0x0000000607067c11 */ /* 0x001fc8000f8010ff */
[----:B------:R-:W-:-:S05]  /*0540*/  LEA.HI.X R7, R7, UR7, R8, 0x2, P0 ;  /* 0x0000000707077c11 */ /* 0x000fca00080f1408 */
[----:B------:R-:W2:Y:S04]  /*0550*/  LDG.E R13, desc[UR4][R6.64] ;  /* 0x00000004060d7981 */ /* 0x000ea8000c1e1900 */
[----:B------:R-:W3:Y:S04]  /*0560*/  LDG.E R8, desc[UR4][R6.64+0x4] ;  /* 0x0000040406087981 */ /* 0x000ee8000c1e1900 */
[----:B------:R-:W4:Y:S04]  /*0570*/  LDG.E R15, desc[UR4][R6.64+0x8] ;  /* 0x00000804060f7981 */ /* 0x000f28000c1e1900 */
[----:B------:R-:W5:Y:S04]  /*0580*/  LDG.E R17, desc[UR4][R6.64+0xc] ;  /* 0x00000c0406117981 */ /* 0x000f68000c1e1900 */
[----:B------:R-:W5:Y:S04]  /*0590*/  LDG.E R19, desc[UR4][R6.64+0x10] ;  /* 0x0000100406137981 */ /* 0x000f68000c1e1900 */
[----:B------:R-:W5:Y:S04]  /*05a0*/  LDG.E R21, desc[UR4][R6.64+0x14] ;  /* 0x0000140406157981 */ /* 0x000f68000c1e1900 */
[----:B------:R-:W5:Y:S04]  /*05b0*/  LDG.E R23, desc[UR4][R6.64+0x18] ;  /* 0x0000180406177981 */ /* 0x000f68000c1e1900 */
[----:B------:R-:W5:Y:S01]  /*05c0*/  LDG.E R25, desc[UR4][R6.64+0x1c] ;  /* 0x00001c0406197981 */ /* 0x000f62000c1e1900 */
[----:B------:R-:W-:-:S02]  /*05d0*/  VIADD R9, R9, 0x8 ;  /* 0x0000000809097836 */ /* 0x000fc40000000000 */
[----:B--2---:R-:W-:-:S04]  /*05e0*/  FADD R13, R18, R13 ;  /* 0x0000000d120d7221 */ /* 0x004fc80000000000 */
[----:B---3--:R-:W-:-:S04]  /*05f0*/  FADD R8, R13, R8 ;  /* 0x000000080d087221 */ /* 0x008fc80000000000 */
[----:B----4-:R-:W-:-:S04]  /*0600*/  FADD R8, R8, R15 ;  /* 0x0000000f08087221 */ /* 0x010fc80000000000 */
[----:B-----5:R-:W-:-:S04]  /*0610*/  FADD R8, R8, R17 ;  /* 0x0000001108087221 */ /* 0x020fc80000000000 */
[----:B------:R-:W-:-:S04]  /*0620*/  FADD R8, R8, R19 ;  /* 0x0000001308087221 */ /* 0x000fc80000000000 */
[----:B------:R-:W-:-:S04]  /*0630*/  FADD R8, R8, R21 ;  /* 0x0000001508087221 */ /* 0x000fc80000000000 */
[----:B------:R-:W-:-:S04]  /*0640*/  FADD R8, R8, R23 ;  /* 0x0000001708087221 */ /* 0x000fc80000000000 */
[----:B------:R-:W-:-:S07]  /*0650*/  FADD R18, R8, R25 ;  /* 0x0000001908127221 */ /* 0x000fce0000000000 */
.L_x_20:
[----:B------:R-:W-:Y:S05]  /*0660*/  BSYNC.RECONVERGENT B1 ;  /* 0x0000000000017941 */ /* 0x000fea0003800200 */
.L_x_19:
[----:B------:R-:W-:Y:S01]  /*0670*/  IMAD.MOV.U32 R27, RZ, RZ, R2 ;  /* 0x000000ffff1b7224 */ /* 0x000fe200078e0002 */
[----:B------:R-:W-:Y:S06]  /*0680*/  @!P1 BRA `(.L_x_15) ;  /* 0x0000000000909947 */ /* 0x000fec0003800000 */
[----:B------:R-:W-:-:S13]  /*0690*/  ISETP.GE.U32.AND P0, PT, R10, 0x4, PT ;  /* 0x000000040a00780c */ /* 0x000fda0003f06070 */
[----:B------:R-:W0:Y:S01]  /*06a0*/  @P0 LDC.64 R12, c[0x0][0x380] ;  /* 0x0000e000ff0c0b82 */ /* 0x000e220000000a00 */
[----:B------:R-:W-:-:S05]  /*06b0*/  @P0 IADD3 R7, P1, PT, R9, R4, RZ ;  /* 0x0000000409070210 */ /* 0x000fca0007f3e0ff */
[----:B------:R-:W-:Y:S01]  /*06c0*/  @P0 IMAD.X R8, RZ, RZ, R11, P1 ;  /* 0x000000ffff080224 */ /* 0x000fe200008e060b */
[----:B0-----:R-:W-:-:S04]  /*06d0*/  @P0 LEA R6, P1, R7, R12, 0x2 ;  /* 0x0000000c07060211 */ /* 0x001fc800078210ff */
[----:B------:R-:W-:-:S05]  /*06e0*/  @P0 LEA.HI.X R7, R7, R13, R8, 0x2, P1 ;  /* 0x0000000d07070211 */ /* 0x000fca00008f1408 */
[----:B------:R-:W2:Y:S04]  /*06f0*/  @P0 LDG.E R13, desc[UR4][R6.64] ;  /* 0x00000004060d0981 */ /* 0x000ea8000c1e1900 */
[----:B------:R-:W3:Y:S04]  /*0700*/  @P0 LDG.E R10, desc[UR4][R6.64+0x4] ;  /* 0x00000404060a0981 */ /* 0x000ee8000c1e1900 */
[----:B------:R-:W4:Y:S04]  /*0710*/  @P0 LDG.E R15, desc[UR4][R6.64+0x8] ;  /* 0x00000804060f0981 */ /* 0x000f28000c1e1900 */
[----:B------:R-:W5:Y:S01]  /*0720*/  @P0 LDG.E R17, desc[UR4][R6.64+0xc] ;  /* 0x00000c0406110981 */ /* 0x000f62000c1e1900 */
[----:B------:R-:W-:Y:S01]  /*0730*/  LOP3.LUT R8, R2, 0x3, RZ, 0xc0, !PT ;  /* 0x0000000302087812 */ /* 0x000fe200078ec0ff */
[----:B------:R-:W-:-:S02]  /*0740*/  IMAD.MOV.U32 R27, RZ, RZ, R2 ;  /* 0x000000ffff1b7224 */ /* 0x000fc400078e0002 */
[----:B------:R-:W-:Y:S01]  /*0750*/  @P0 VIADD R9, R9, 0x4 ;  /* 0x0000000409090836 */ /* 0x000fe20000000000 */
[----:B------:R-:W-:Y:S01]  /*0760*/  ISETP.NE.AND P1, PT, R8, RZ, PT ;  /* 0x000000ff0800720c */ /* 0x000fe20003f25270 */
[----:B--2---:R-:W-:-:S04]  /*0770*/  @P0 FADD R13, R18, R13 ;  /* 0x0000000d120d0221 */ /* 0x004fc80000000000 */
[----:B---3--:R-:W-:-:S04]  /*0780*/  @P0 FADD R10, R13, R10 ;  /* 0x0000000a0d0a0221 */ /* 0x008fc80000000000 */
[----:B----4-:R-:W-:-:S04]  /*0790*/  @P0 FADD R10, R10, R15 ;  /* 0x0000000f0a0a0221 */ /* 0x010fc80000000000 */
[----:B-----5:R-:W-:Y:S01]  /*07a0*/  @P0 FADD R18, R10, R17 ;  /* 0x000000110a120221 */ /* 0x020fe20000000000 */
[----:B------:R-:W-:Y:S06]  /*07b0*/  @!P1 BRA `(.L_x_15) ;  /* 0x0000000000449947 */ /* 0x000fec0003800000 */
[----:B------:R-:W0:Y:S01]  /*07c0*/  LDCU.64 UR6, c[0x0][0x380] ;  /* 0x00007000ff0677ac */ /* 0x000e220008000a00 */
[----:B------:R-:W-:Y:S01]  /*07d0*/  IADD3 R5, P0, PT, R9, R4, RZ ;  /* 0x0000000409057210 */ /* 0x000fe20007f1e0ff */
[----:B------:R-:W-:Y:S01]  /*07e0*/  BSSY.RECONVERGENT B1, `(.L_x_21) ;  /* 0x000000d000017945 */ /* 0x000fe20003800200 */
[----:B------:R-:W-:-:S03]  /*07f0*/  IMAD.MOV R8, RZ, RZ, -R8 ;  /* 0x000000ffff087224 */ /* 0x000fc600078e0a08 */
[----:B------:R-:W-:Y:S01]  /*0800*/  IMAD.X R6, RZ, RZ, R11, P0 ;  /* 0x000000ffff067224 */ /* 0x000fe200000e060b */
[----:B0-----:R-:W-:-:S04]  /*0810*/  LEA R4, P1, R5, UR6, 0x2 ;  /* 0x0000000605047c11 */ /* 0x001fc8000f8210ff */
[----:B------:R-:W-:-:S09]  /*0820*/  LEA.HI.X R7, R5, UR7, R6, 0x2, P1 ;  /* 0x0000000705077c11 */ /* 0x000fd200088f1406 */
.L_x_22:
[----:B------:R-:W-:-:S06]  /*0830*/  IMAD.MOV.U32 R5, RZ, RZ, R7 ;  /* 0x000000ffff057224 */ /* 0x000fcc00078e0007 */
[----:B------:R0:W2:Y:S01]  /*0840*/  LDG.E R5, desc[UR4][R4.64] ;  /* 0x0000000404057981 */ /* 0x0000a2000c1e1900 */
[----:B------:R-:W-:-:S05]  /*0850*/  VIADD R8, R8, 0x1 ;  /* 0x0000000108087836 */ /* 0x000fca0000000000 */
[----:B------:R-:W-:Y:S02]  /*0860*/  ISETP.NE.AND P0, PT, R8, RZ, PT ;  /* 0x000000ff0800720c */ /* 0x000fe40003f05270 */
[----:B0-----:R-:W-:-:S05]  /*0870*/  IADD3 R4, P1, PT, R4, 0x4, RZ ;  /* 0x0000000404047810 */ /* 0x001fca0007f3e0ff */
[----:B------:R-:W-:Y:S02]  /*0880*/  IMAD.X R7, RZ, RZ, R7, P1 ;  /* 0x000000ffff077224 */ /* 0x000fe400008e0607 */
[----:B--2---:R-:W-:-:S04]  /*0890*/  FADD R18, R5, R18 ;  /* 0x0000001205127221 */ /* 0x004fc80000000000 */
[----:B------:R-:W-:Y:S05]  /*08a0*/  @P0 BRA `(.L_x_22) ;  /* 0xfffffffc00e00947 */ /* 0x000fea000383ffff */
[----:B------:R-:W-:Y:S05]  /*08b0*/  BSYNC.RECONVERGENT B1 ;  /* 0x0000000000017941 */ /* 0x000fea0003800200 */
.L_x_21:
[----:B------:R-:W-:-:S07]  /*08c0*/  IMAD.MOV.U32 R27, RZ, RZ, R2 ;  /* 0x000000ffff1b7224 */ /* 0x000fce00078e0002 */
.L_x_15:
[----:B0-----:R-:W-:Y:S05]  /*08d0*/  BSYNC.RECONVERGENT B0 ;  /* 0x0000000000007941 */ /* 0x001fea0003800200 */
.L_x_14:
[----:B------:R-:W-:Y:S01]  /*08e0*/  ISETP.GE.AND P0, PT, R27, R0, PT ;  /* 0x000000001b00720c */ /* 0x000fe20003f06270 */
[----:B------:R-:W0:Y:S01]  /*08f0*/  LDCU.64 UR8, c[0x0][0x380] ;  /* 0x00007000ff0877ac */ /* 0x000e220008000a00 */
[----:B------:R-:W-:Y:S11]  /*0900*/  BSSY.RECONVERGENT B0, `(.L_x_23) ;  /* 0x0000111000007945 */ /* 0x000ff60003800200 */
[----:B------:R-:W-:Y:S05]  /*0910*/  @P0 BRA `(.L_x_24) ;  /* 0x00000010003c0947 */ /* 0x000fea0003800000 */
[----:B------:R-:W-:Y:S01]  /*0920*/  IMAD.IADD R2, R27, 0x1, -R0 ;  /* 0x000000011b027824 */ /* 0x000fe200078e0a00 */
[----:B------:R-:W-:Y:S01]  /*0930*/  BSSY.RECONVERGENT B1, `(.L_x_25) ;  /* 0x0000098000017945 */ /* 0x000fe20003800200 */
[----:B------:R-:W-:-:S03]  /*0940*/  IMAD.IADD R4, R0, 0x1, -R27 ;  /* 0x0000000100047824 */ /* 0x000fc600078e0a1b */
[----:B------:R-:W-:-:S13]  /*0950*/  ISETP.GT.U32.AND P0, PT, R2, -0x10, PT ;  /* 0xfffffff00200780c */ /* 0x000fda0003f04070 */
[----:B------:R-:W-:Y:S05]  /*0960*/  @P0 BRA `(.L_x_26) ;  /* 0x0000000800500947 */ /* 0x000fea0003800000 */
[C---:B------:R-:W-:Y:S01]  /*0970*/  VIADD R7, R27.reuse, 0x2 ;  /* 0x000000021b077836 */ /* 0x040fe20000000000 */
[----:B------:R-:W-:Y:S01]  /*0980*/  LOP3.LUT R2, R4, 0xfffffff0, RZ, 0xc0, !PT ;  /* 0xfffffff004027812 */ /* 0x000fe200078ec0ff */
[C---:B------:R-:W-:Y:S02]  /*0990*/  VIADD R9, R27.reuse, 0x3 ;  /* 0x000000031b097836 */ /* 0x040fe40000000000 */
[C---:B------:R-:W-:Y:S02]  /*09a0*/  VIADD R13, R27.reuse, 0x5 ;  /* 0x000000051b0d7836 */ /* 0x040fe40000000000 */
[C---:B------:R-:W-:Y:S02]  /*09b0*/  VIADD R11, R27.reuse, 0x4 ;  /* 0x000000041b0b7836 */ /* 0x040fe40000000000 */
[C---:B------:R-:W-:Y:S02]  /*09c0*/  VIADD R6, R27.reuse, 0x9 ;  /* 0x000000091b067836 */ /* 0x040fe40000000000 */
[----:B------:R-:W-:-:S02]  /*09d0*/  VIADD R19, R27, 0x6 ;  /* 0x000000061b137836 */ /* 0x000fc40000000000 */
[C---:B------:R-:W-:Y:S02]  /*09e0*/  VIADD R29, R27.reuse, 0x7 ;  /* 0x000000071b1d7836 */ /* 0x040fe40000000000 */
[C---:B------:R-:W-:Y:S02]  /*09f0*/  VIADD R12, R27.reuse, 0x8 ;  /* 0x000000081b0c7836 */ /* 0x040fe40000000000 */
[C---:B------:R-:W-:Y:S02]  /*0a00*/  VIADD R20, R27.reuse, 0xa ;  /* 0x0000000a1b147836 */ /* 0x040fe40000000000 */
[C---:B------:R-:W-:Y:S02]  /*0a10*/  VIADD R21, R27.reuse, 0xb ;  /* 0x0000000b1b157836 */ /* 0x040fe40000000000 */
[C---:B------:R-:W-:Y:S02]  /*0a20*/  VIADD R17, R27.reuse, 0xc ;  /* 0x0000000c1b117836 */ /* 0x040fe40000000000 */
[----:B------:R-:W-:-:S02]  /*0a30*/  VIADD R23, R27, 0xd ;  /* 0x0000000d1b177836 */ /* 0x000fc40000000000 */
[C---:B------:R-:W-:Y:S02]  /*0a40*/  VIADD R15, R27.reuse, 0xe ;  /* 0x0000000e1b0f7836 */ /* 0x040fe40000000000 */
[C---:B------:R-:W-:Y:S02]  /*0a50*/  VIADD R25, R27.reuse, 0xf ;  /* 0x0000000f1b197836 */ /* 0x040fe40000000000 */
[-C--:B------:R-:W-:Y:S02]  /*0a60*/  IMAD R5, R27, R0.reuse, RZ ;  /* 0x000000001b057224 */ /* 0x080fe400078e02ff */
[-C--:B------:R-:W-:Y:S02]  /*0a70*/  IMAD R26, R7, R0.reuse, RZ ;  /* 0x00000000071a7224 */ /* 0x080fe400078e02ff */
[-C--:B------:R-:W-:Y:S02]  /*0a80*/  IMAD R7, R9, R0.reuse, RZ ;  /* 0x0000000009077224 */ /* 0x080fe400078e02ff */
[----:B------:R-:W-:-:S02]  /*0a90*/  IMAD R9, R13, R0, RZ ;  /* 0x000000000d097224 */ /* 0x000fc400078e02ff */
[-C--:B------:R-:W-:Y:S02]  /*0aa0*/  IMAD R8, R11, R0.reuse, RZ ;  /* 0x000000000b087224 */ /* 0x080fe400078e02ff */
[-C--:B------:R-:W-:Y:S02]  /*0ab0*/  IMAD R13, R6, R0.reuse, RZ ;  /* 0x00000000060d7224 */ /* 0x080fe400078e02ff */
        /* <DEDUP_REMOVED lines=8> */
[----:B------:R-:W-:Y:S02]  /*0b40*/  IMAD R25, R25, R0, RZ ;  /* 0x0000000019197224 */ /* 0x000fe400078e02ff */
[----:B------:R-:W-:-:S02]  /*0b50*/  IMAD.MOV R2, RZ, RZ, -R2 ;  /* 0x000000ffff027224 */ /* 0x000fc400078e0a02 */
[----:B------:R-:W-:-:S07]  /*0b60*/  IMAD.IADD R6, R5, 0x1, R0 ;  /* 0x0000000105067824 */ /* 0x000fce00078e0200 */
.L_x_27:
[----:B------:R-:W-:-:S04]  /*0b70*/  IADD3 R15, P0, PT, R3, R5, RZ ;  /* 0x00000005030f7210 */ /* 0x000fc80007f1e0ff */
[----:B------:R-:W-:Y:S02]  /*0b80*/  LEA.HI.X.SX32 R16, R5, RZ, 0x1, P0 ;  /* 0x000000ff05107211 */ /* 0x000fe400000f0eff */
[----:B0-----:R-:W-:-:S04]  /*0b90*/  LEA R14, P0, R15, UR8, 0x2 ;  /* 0x000000080f0e7c11 */ /* 0x001fc8000f8010ff */
[----:B------:R-:W-:-:S06]  /*0ba0*/  LEA.HI.X R15, R15, UR9, R16, 0x2, P0 ;  /* 0x000000090f0f7c11 */ /* 0x000fcc00080f1410 */
[----:B------:R-:W2:Y:S01]  /*0bb0*/  LDG.E R15, desc[UR4][R14.64] ;  /* 0x000000040e0f7981 */ /* 0x000ea2000c1e1900 */
[----:B------:R-:W-:-:S04]  /*0bc0*/  IADD3 R17, P0, PT, R3, R6, RZ ;  /* 0x0000000603117210 */ /* 0x000fc80007f1e0ff */
[----:B------:R-:W-:Y:S02]  /*0bd0*/  LEA.HI.X.SX32 R28, R6, RZ, 0x1, P0 ;  /* 0x000000ff061c7211 */ /* 0x000fe400000f0eff */
[----:B------:R-:W-:-:S04]  /*0be0*/  LEA R16, P0, R17, UR8, 0x2 ;  /* 0x0000000811107c11 */ /* 0x000fc8000f8010ff */
[----:B------:R-:W-:Y:S02]  /*0bf0*/  LEA.HI.X R17, R17, UR9, R28, 0x2, P0 ;  /* 0x0000000911117c11 */ /* 0x000fe400080f141c */
[----:B------:R-:W-:-:S03]  /*0c00*/  IADD3 R19, P0, PT, R3, R26, RZ ;  /* 0x0000001a03137210 */ /* 0x000fc60007f1e0ff */
[----:B------:R-:W3:Y:S01]  /*0c10*/  LDG.E R16, desc[UR4][R16.64] ;  /* 0x0000000410107981 */ /* 0x000ee2000c1e1900 */
[----:B------:R-:W-:Y:S01]  /*0c20*/  LEA.HI.X.SX32 R28, R26, RZ, 0x1, P0 ;  /* 0x000000ff1a1c7211 */ /* 0x000fe200000f0eff */
[----:B--2---:R-:W-:Y:S01]  /*0c30*/  FADD R29, R15, R18 ;  /* 0x000000120f1d7221 */ /* 0x004fe20000000000 */
[----:B------:R-:W-:-:S04]  /*0c40*/  LEA R18, P0, R19, UR8, 0x2 ;  /* 0x0000000813127c11 */ /* 0x000fc8000f8010ff */
[----:B------:R-:W-:Y:S02]  /*0c50*/  LEA.HI.X R19, R19, UR9, R28, 0x2, P0 ;  /* 0x0000000913137c11 */ /* 0x000fe400080f141c */
[----:B------:R-:W-:-:S03]  /*0c60*/  IADD3 R15, P0, PT, R3, R7, RZ ;  /* 0x00000007030f7210 */ /* 0x000fc60007f1e0ff */
[----:B------:R0:W2:Y:S01]  /*0c70*/  LDG.E R18, desc[UR4][R18.64] ;  /* 0x0000000412127981 */ /* 0x0000a2000c1e1900 */
[----:B------:R-:W-:Y:S02]  /*0c80*/  LEA.HI.X.SX32 R28, R7, RZ, 0x1, P0 ;  /* 0x000000ff071c7211 */ /* 0x000fe400000f0eff */
[----:B------:R-:W-:Y:S01]  /*0c90*/  LEA R14, P0, R15, UR8, 0x2 ;  /* 0x000000080f0e7c11 */ /* 0x000fe2000f8010ff */
[----:B---3--:R-:W-:-:S03]  /*0ca0*/  FADD R29, R29, R16 ;  /* 0x000000101d1d7221 */ /* 0x008fc60000000000 */
[----:B------:R-:W-:-:S05]  /*0cb0*/  LEA.HI.X R15, R15, UR9, R28, 0x2, P0 ;  /* 0x000000090f0f7c11 */ /* 0x000fca00080f141c */
[----:B------:R1:W3:Y:S01]  /*0cc0*/  LDG.E R14, desc[UR4][R14.64] ;  /* 0x000000040e0e7981 */ /* 0x0002e2000c1e1900 */
[----:B------:R-:W-:-:S04]  /*0cd0*/  IADD3 R17, P0, PT, R3, R8, RZ ;  /* 0x0000000803117210 */ /* 0x000fc80007f1e0ff */
[----:B------:R-:W-:Y:S02]  /*0ce0*/  LEA.HI.X.SX32 R28, R8, RZ, 0x1, P0 ;  /* 0x000000ff081c7211 */ /* 0x000fe400000f0eff */
[----:B------:R-:W-:-:S04]  /*0cf0*/  LEA R16, P0, R17, UR8, 0x2 ;  /* 0x0000000811107c11 */ /* 0x000fc8000f8010ff */
[----:B------:R-:W-:Y:S02]  /*0d00*/  LEA.HI.X R17, R17, UR9, R28, 0x2, P0 ;  /* 0x0000000911117c11 */ /* 0x000fe400080f141c */
[----:B0-----:R-:W-:-:S03]  /*0d10*/  IADD3 R19, P0, PT, R3, R9, RZ ;  /* 0x0000000903137210 */ /* 0x001fc60007f1e0ff */
[----:B------:R0:W4:Y:S01]  /*0d20*/  LDG.E R16, desc[UR4][R16.64] ;  /* 0x0000000410107981 */ /* 0x000122000c1e1900 */
[----:B------:R-:W-:Y:S01]  /*0d30*/  LEA.HI.X.SX32 R28, R9, RZ, 0x1, P0 ;  /* 0x000000ff091c7211 */ /* 0x000fe200000f0eff */
[----:B--2---:R-:W-:Y:S01]  /*0d40*/  FADD R29, R29, R18 ;  /* 0x000000121d1d7221 */ /* 0x004fe20000000000 */
[----:B------:R-:W-:-:S04]  /*0d50*/  LEA R18, P0, R19, UR8, 0x2 ;  /* 0x0000000813127c11 */ /* 0x000fc8000f8010ff */
[----:B------:R-:W-:Y:S02]  /*0d60*/  LEA.HI.X R19, R19, UR9, R28, 0x2, P0 ;  /* 0x0000000913137c11 */ /* 0x000fe400080f141c */
[----:B-1----:R-:W-:-:S03]  /*0d70*/  IADD3 R15, P0, PT, R3, R10, RZ ;  /* 0x0000000a030f7210 */ /* 0x002fc60007f1e0ff */
[----:B------:R1:W2:Y:S01]  /*0d80*/  LDG.E R18, desc[UR4][R18.64] ;  /* 0x0000000412127981 */ /* 0x0002a2000c1e1900 */
[----:B------:R-:W-:Y:S01]  /*0d90*/  LEA.HI.X.SX32 R28, R10, RZ, 0x1, P0 ;  /* 0x000000ff0a1c7211 */ /* 0x000fe200000f0eff */
[----:B---3--:R-:W-:Y:S01]  /*0da0*/  FADD R29, R29, R14 ;  /* 0x0000000e1d1d7221 */ /* 0x008fe20000000000 */
[----:B------:R-:W-:-:S04]  /*0db0*/  LEA R14, P0, R15, UR8, 0x2 ;  /* 0x000000080f0e7c11 */ /* 0x000fc8000f8010ff */
[----:B------:R-:W-:-:S05]  /*0dc0*/  LEA.HI.X R15, R15, UR9, R28, 0x2, P0 ;  /* 0x000000090f0f7c11 */ /* 0x000fca00080f141c */
[----:B------:R3:W5:Y:S01]  /*0dd0*/  LDG.E R14, desc[UR4][R14.64] ;  /* 0x000000040e0e7981 */ /* 0x000762000c1e1900 */
[----:B0-----:R-:W-:-:S04]  /*0de0*/  IADD3 R17, P0, PT, R3, R11, RZ ;  /* 0x0000000b03117210 */ /* 0x001fc80007f1e0ff */
[----:B------:R-:W-:Y:S01]  /*0df0*/  LEA.HI.X.SX32 R28, R11, RZ, 0x1, P0 ;  /* 0x000000ff0b1c7211 */ /* 0x000fe200000f0eff */
[----:B----4-:R-:W-:Y:S01]  /*0e00*/  FADD R29, R29, R16 ;  /* 0x000000101d1d7221 */ /* 0x010fe20000000000 */
[----:B------:R-:W-:-:S04]  /*0e10*/  LEA R16, P0, R17, UR8, 0x2 ;  /* 0x0000000811107c11 */ /* 0x000fc8000f8010ff */
[----:B------:R-:W-:Y:S02]  /*0e20*/  LEA.HI.X R17, R17, UR9, R28, 0x2, P0 ;  /* 0x0000000911117c11 */ /* 0x000fe400080f141c */
[----:B-1----:R-:W-:-:S03]  /*0e30*/  IADD3 R19, P0, PT, R3, R12, RZ ;  /* 0x0000000c03137210 */ /* 0x002fc60007f1e0ff */
[----:B------:R0:W4:Y:S01]  /*0e40*/  LDG.E R16, desc[UR4][R16.64] ;  /* 0x0000000410107981 */ /* 0x000122000c1e1900 */
[----:B------:R-:W-:Y:S01]  /*0e50*/  LEA.HI.X.SX32 R28, R12, RZ, 0x1, P0 ;  /* 0x000000ff0c1c7211 */ /* 0x000fe200000f0eff */
[----:B--2---:R-:W-:Y:S01]  /*0e60*/  FADD R29, R29, R18 ;  /* 0x000000121d1d7221 */ /* 0x004fe20000000000 */
[----:B------:R-:W-:-:S04]  /*0e70*/  LEA R18, P0, R19, UR8, 0x2 ;  /* 0x0000000813127c11 */ /* 0x000fc8000f8010ff */
[----:B------:R-:W-:Y:S02]  /*0e80*/  LEA.HI.X R19, R19, UR9, R28, 0x2, P0 ;  /* 0x0000000913137c11 */ /* 0x000fe400080f141c */
[----:B---3--:R-:W-:-:S03]  /*0e90*/  IADD3 R15, P0, PT, R3, R13, RZ ;  /* 0x0000000d030f7210 */ /* 0x008fc60007f1e0ff */
[----:B------:R1:W2:Y:S01]  /*0ea0*/  LDG.E R18, desc[UR4][R18.64] ;  /* 0x0000000412127981 */ /* 0x0002a2000c1e1900 */
[----:B------:R-:W-:Y:S01]  /*0eb0*/  LEA.HI.X.SX32 R28, R13, RZ, 0x1, P0 ;  /* 0x000000ff0d1c7211 */ /* 0x000fe200000f0eff */
[----:B-----5:R-:W-:Y:S01]  /*0ec0*/  FADD R29, R29, R14 ;  /* 0x0000000e1d1d7221 */ /* 0x020fe20000000000 */
        /* <DEDUP_REMOVED lines=27> */
[----:B------:R-:W4:Y:S01]  /*1080*/  LDG.E R16, desc[UR4][R16.64] ;  /* 0x0000000410107981 */ /* 0x000f22000c1e1900 */
[----:B------:R-:W-:Y:S01]  /*1090*/  LEA.HI.X.SX32 R28, R24, RZ, 0x1, P0 ;  /* 0x000000ff181c7211 */ /* 0x000fe200000f0eff */
[----:B--2---:R-:W-:Y:S01]  /*10a0*/  FADD R29, R29, R18 ;  /* 0x000000121d1d7221 */ /* 0x004fe20000000000 */
[----:B------:R-:W-:-:S04]  /*10b0*/  LEA R18, P0, R19, UR8, 0x2 ;  /* 0x0000000813127c11 */ /* 0x000fc8000f8010ff */
[----:B------:R-:W-:Y:S02]  /*10c0*/  LEA.HI.X R19, R19, UR9, R28, 0x2, P0 ;  /* 0x0000000913137c11 */ /* 0x000fe400080f141c */
[----:B---3--:R-:W-:-:S03]  /*10d0*/  IADD3 R15, P0, PT, R3, R25, RZ ;  /* 0x00000019030f7210 */ /* 0x008fc60007f1e0ff */
[----:B------:R-:W2:Y:S01]  /*10e0*/  LDG.E R18, desc[UR4][R18.64] ;  /* 0x0000000412127981 */ /* 0x000ea2000c1e1900 */
[----:B------:R-:W-:Y:S01]  /*10f0*/  LEA.HI.X.SX32 R28, R25, RZ, 0x1, P0 ;  /* 0x000000ff191c7211 */ /* 0x000fe200000f0eff */
[----:B-----5:R-:W-:Y:S01]  /*1100*/  FADD R29, R29, R14 ;  /* 0x0000000e1d1d7221 */ /* 0x020fe20000000000 */
[----:B------:R-:W-:-:S04]  /*1110*/  LEA R14, P0, R15, UR8, 0x2 ;  /* 0x000000080f0e7c11 */ /* 0x000fc8000f8010ff */
[----:B------:R-:W-:-:S05]  /*1120*/  LEA.HI.X R15, R15, UR9, R28, 0x2, P0 ;  /* 0x000000090f0f7c11 */ /* 0x000fca00080f141c */
[----:B------:R-:W3:Y:S01]  /*1130*/  LDG.E R14, desc[UR4][R14.64] ;  /* 0x000000040e0e7981 */ /* 0x000ee2000c1e1900 */
[----:B------:R-:W-:-:S05]  /*1140*/  VIADD R2, R2, 0x10 ;  /* 0x0000001002027836 */ /* 0x000fca0000000000 */
[----:B------:R-:W-:Y:S01]  /*1150*/  ISETP.NE.AND P0, PT, R2, RZ, PT ;  /* 0x000000ff0200720c */ /* 0x000fe20003f05270 */
[----:B----4-:R-:W-:Y:S01]  /*1160*/  FADD R29, R29, R16 ;  /* 0x000000101d1d7221 */ /* 0x010fe20000000000 */
[----:B------:R-:W-:Y:S02]  /*1170*/  VIADD R27, R27, 0x10 ;  /* 0x000000101b1b7836 */ /* 0x000fe40000000000 */
[C---:B------:R-:W-:Y:S02]  /*1180*/  IMAD R5, R0.reuse, 0x10, R5 ;  /* 0x0000001000057824 */ /* 0x040fe400078e0205 */
[C---:B------:R-:W-:Y:S02]  /*1190*/  IMAD R6, R0.reuse, 0x10, R6 ;  /* 0x0000001000067824 */ /* 0x040fe400078e0206 */
[C---:B------:R-:W-:Y:S02]  /*11a0*/  IMAD R26, R0.reuse, 0x10, R26 ;  /* 0x00000010001a7824 */ /* 0x040fe400078e021a */
[----:B------:R-:W-:-:S02]  /*11b0*/  IMAD R7, R0, 0x10, R7 ;  /* 0x0000001000077824 */ /* 0x000fc400078e0207 */
[C---:B------:R-:W-:Y:S02]  /*11c0*/  IMAD R8, R0.reuse, 0x10, R8 ;  /* 0x0000001000087824 */ /* 0x040fe400078e0208 */
[C---:B------:R-:W-:Y:S02]  /*11d0*/  IMAD R9, R0.reuse, 0x10, R9 ;  /* 0x0000001000097824 */ /* 0x040fe400078e0209 */
        /* <DEDUP_REMOVED lines=10> */
[----:B--2---:R-:W-:-:S04]  /*1280*/  FADD R29, R29, R18 ;  /* 0x000000121d1d7221 */ /* 0x004fc80000000000 */
[----:B---3--:R-:W-:Y:S01]  /*1290*/  FADD R18, R29, R14 ;  /* 0x0000000e1d127221 */ /* 0x008fe20000000000 */
[----:B------:R-:W-:Y:S06]  /*12a0*/  @P0 BRA `(.L_x_27) ;  /* 0xfffffff800300947 */ /* 0x000fec000383ffff */
.L_x_26:
[----:B0-----:R-:W-:Y:S05]  /*12b0*/  BSYNC.RECONVERGENT B1 ;  /* 0x0000000000017941 */ /* 0x001fea0003800200 */
.L_x_25:
[----:B------:R-:W-:-:S13]  /*12c0*/  LOP3.LUT P0, R2, R4, 0xf, RZ, 0xc0, !PT ;  /* 0x0000000f04027812 */ /* 0x000fda000780c0ff */
[----:B------:R-:W-:Y:S05]  /*12d0*/  @!P0 BRA `(.L_x_24) ;  /* 0x0000000400cc8947 */ /* 0x000fea0003800000 */
[----:B------:R-:W-:Y:S01]  /*12e0*/  ISETP.GE.U32.AND P1, PT, R2, 0x8, PT ;  /* 0x000000080200780c */ /* 0x000fe20003f26070 */
[----:B------:R-:W-:Y:S01]  /*12f0*/  BSSY.RECONVERGENT B1, `(.L_x_28) ;  /* 0x000003e000017945 */ /* 0x000fe20003800200 */
[----:B------:R-:W-:-:S04]  /*1300*/  LOP3.LUT R17, R4, 0x7, RZ, 0xc0, !PT ;  /* 0x0000000704117812 */ /* 0x000fc800078ec0ff */
[----:B------:R-:W-:-:S07]  /*1310*/  ISETP.NE.AND P0, PT, R17, RZ, PT ;  /* 0x000000ff1100720c */ /* 0x000fce0003f05270 */
[----:B------:R-:W-:Y:S06]  /*1320*/  @!P1 BRA `(.L_x_29) ;  /* 0x0000000000e89947 */ /* 0x000fec0003800000 */
[----:B------:R-:W0:Y:S01]  /*1330*/  LDCU.64 UR6, c[0x0][0x380] ;  /* 0x00007000ff0677ac */ /* 0x000e220008000a00 */
[----:B------:R-:W-:-:S04]  /*1340*/  IMAD R10, R27, R0, RZ ;  /* 0x000000001b0a7224 */ /* 0x000fc800078e02ff */
[----:B------:R-:W-:Y:S01]  /*1350*/  IMAD.IADD R6, R10, 0x1, R0 ;  /* 0x000000010a067824 */ /* 0x000fe200078e0200 */
[----:B------:R-:W-:-:S03]  /*1360*/  IADD3 R9, P1, PT, R3, R10, RZ ;  /* 0x0000000a03097210 */ /* 0x000fc60007f3e0ff */
[----:B------:R-:W-:Y:S01]  /*1370*/  IMAD.IADD R2, R6, 0x1, R0 ;  /* 0x0000000106027824 */ /* 0x000fe200078e0200 */
[C---:B------:R-:W-:Y:S02]  /*1380*/  IADD3 R5, P2, PT, R3.reuse, R6, RZ ;  /* 0x0000000603057210 */ /* 0x040fe40007f5e0ff */
[----:B------:R-:W-:Y:S02]  /*1390*/  LEA.HI.X.SX32 R10, R10, RZ, 0x1, P1 ;  /* 0x000000ff0a0a7211 */ /* 0x000fe400008f0eff */
[----:B------:R-:W-:Y:S02]  /*13a0*/  LEA.HI.X.SX32 R6, R6, RZ, 0x1, P2 ;  /* 0x000000ff06067211 */ /* 0x000fe400010f0eff */
[----:B------:R-:W-:Y:S02]  /*13b0*/  IADD3 R7, P3, PT, R3, R2, RZ ;  /* 0x0000000203077210 */ /* 0x000fe40007f7e0ff */
[----:B0-----:R-:W-:Y:S02]  /*13c0*/  LEA R14, P2, R5, UR6, 0x2 ;  /* 0x00000006050e7c11 */ /* 0x001fe4000f8410ff */
[----:B------:R-:W-:-:S02]  /*13d0*/  LEA R8, P1, R9, UR6, 0x2 ;  /* 0x0000000609087c11 */ /* 0x000fc4000f8210ff */
[----:B------:R-:W-:Y:S01]  /*13e0*/  LEA.HI.X R15, R5, UR7, R6, 0x2, P2 ;  /* 0x00000007050f7c11 */ /* 0x000fe200090f1406 */
[C---:B------:R-:W-:Y:S01]  /*13f0*/  IMAD.IADD R6, R2.reuse, 0x1, R0 ;  /* 0x0000000102067824 */ /* 0x040fe200078e0200 */
[----:B------:R-:W-:Y:S02]  /*1400*/  LEA.HI.X R9, R9, UR7, R10, 0x2, P1 ;  /* 0x0000000709097c11 */ /* 0x000fe400088f140a */
[----:B------:R-:W-:Y:S02]  /*1410*/  LEA.HI.X.SX32 R2, R2, RZ, 0x1, P3 ;  /* 0x000000ff02027211 */ /* 0x000fe400018f0eff */
[----:B------:R-:W-:Y:S01]  /*1420*/  LEA R10, P1, R7, UR6, 0x2 ;  /* 0x00000006070a7c11 */ /* 0x000fe2000f8210ff */
[----:B------:R0:W2:Y:S01]  /*1430*/  LDG.E R5, desc[UR4][R8.64] ;  /* 0x0000000408057981 */ /* 0x0000a2000c1e1900 */
[----:B------:R-:W-:Y:S02]  /*1440*/  IADD3 R13, P2, PT, R3, R6, RZ ;  /* 0x00000006030d7210 */ /* 0x000fe40007f5e0ff */
[----:B------:R-:W-:Y:S01]  /*1450*/  LEA.HI.X R11, R7, UR7, R2, 0x2, P1 ;  /* 0x00000007070b7c11 */ /* 0x000fe200088f1402 */
[C---:B------:R-:W-:Y:S01]  /*1460*/  IMAD.IADD R7, R6.reuse, 0x1, R0 ;  /* 0x0000000106077824 */ /* 0x040fe200078e0200 */
[----:B------:R-:W-:Y:S01]  /*1470*/  LEA.HI.X.SX32 R6, R6, RZ, 0x1, P2 ;  /* 0x000000ff06067211 */ /* 0x000fe200010f0eff */
[----:B------:R1:W3:Y:S01]  /*1480*/  LDG.E R2, desc[UR4][R14.64] ;  /* 0x000000040e027981 */ /* 0x0002e2000c1e1900 */
[----:B------:R-:W-:-:S02]  /*1490*/  LEA R12, P1, R13, UR6, 0x2 ;  /* 0x000000060d0c7c11 */ /* 0x000fc4000f8210ff */
[----:B------:R-:W-:Y:S01]  /*14a0*/  IADD3 R20, P2, PT, R3, R7, RZ ;  /* 0x0000000703147210 */ /* 0x000fe20007f5e0ff */
[----:B------:R-:W-:Y:S01]  /*14b0*/  IMAD.IADD R19, R7, 0x1, R0 ;  /* 0x0000000107137824 */ /* 0x000fe200078e0200 */
[----:B------:R-:W-:Y:S01]  /*14c0*/  LEA.HI.X R13, R13, UR7, R6, 0x2, P1 ;  /* 0x000000070d0d7c11 */ /* 0x000fe200088f1406 */
[----:B------:R4:W5:Y:S01]  /*14d0*/  LDG.E R16, desc[UR4][R10.64] ;  /* 0x000000040a107981 */ /* 0x000962000c1e1900 */
[----:B------:R-:W-:Y:S02]  /*14e0*/  LEA.HI.X.SX32 R7, R7, RZ, 0x1, P2 ;  /* 0x000000ff07077211 */ /* 0x000fe400010f0eff */
[C---:B------:R-:W-:Y:S01]  /*14f0*/  LEA R6, P1, R20.reuse, UR6, 0x2 ;  /* 0x0000000614067c11 */ /* 0x040fe2000f8210ff */
[----:B------:R-:W5:Y:S01]  /*1500*/  LDG.E R12, desc[UR4][R12.64] ;  /* 0x000000040c0c7981 */ /* 0x000f62000c1e1900 */
[----:B0-----:R-:W-:Y:S02]  /*1510*/  IADD3 R9, P2, PT, R3, R19, RZ ;  /* 0x0000001303097210 */ /* 0x001fe40007f5e0ff */
[----:B------:R-:W-:Y:S01]  /*1520*/  LEA.HI.X R7, R20, UR7, R7, 0x2, P1 ;  /* 0x0000000714077c11 */ /* 0x000fe200088f1407 */
[C---:B------:R-:W-:Y:S01]  /*1530*/  IMAD.IADD R20, R19.reuse, 0x1, R0 ;  /* 0x0000000113147824 */ /* 0x040fe200078e0200 */
[----:B------:R-:W-:-:S02]  /*1540*/  LEA.HI.X.SX32 R22, R19, RZ, 0x1, P2 ;  /* 0x000000ff13167211 */ /* 0x000fc400010f0eff */
[----:B------:R-:W-:Y:S01]  /*1550*/  LEA R8, P1, R9, UR6, 0x2 ;  /* 0x0000000609087c11 */ /* 0x000fe2000f8210ff */
[C---:B-1----:R-:W-:Y:S01]  /*1560*/  IMAD.IADD R14, R20.reuse, 0x1, R0 ;  /* 0x00000001140e7824 */ /* 0x042fe200078e0200 */
[----:B------:R-:W-:Y:S01]  /*1570*/  IADD3 R19, P2, PT, R3, R20, RZ ;  /* 0x0000001403137210 */ /* 0x000fe20007f5e0ff */
[----:B------:R-:W5:Y:S01]  /*1580*/  LDG.E R6, desc[UR4][R6.64] ;  /* 0x0000000406067981 */ /* 0x000f62000c1e1900 */
[----:B------:R-:W-:Y:S02]  /*1590*/  LEA.HI.X R9, R9, UR7, R22, 0x2, P1 ;  /* 0x0000000709097c11 */ /* 0x000fe400088f1416 */
[----:B------:R-:W-:Y:S02]  /*15a0*/  LEA.HI.X.SX32 R20, R20, RZ, 0x1, P2 ;  /* 0x000000ff14147211 */ /* 0x000fe400010f0eff */
[----:B----4-:R-:W-:Y:S01]  /*15b0*/  LEA R10, P1, R19, UR6, 0x2 ;  /* 0x00000006130a7c11 */ /* 0x010fe2000f8210ff */
[----:B------:R-:W4:Y:S01]  /*15c0*/  LDG.E R8, desc[UR4][R8.64] ;  /* 0x0000000408087981 */ /* 0x000f22000c1e1900 */
[----:B------:R-:W-:-:S02]  /*15d0*/  IADD3 R15, P2, PT, R3, R14, RZ ;  /* 0x0000000e030f7210 */ /* 0x000fc40007f5e0ff */
[----:B------:R-:W-:Y:S02]  /*15e0*/  LEA.HI.X R11, R19, UR7, R20, 0x2, P1 ;  /* 0x00000007130b7c11 */ /* 0x000fe400088f1414 */
[----:B------:R-:W-:Y:S02]  /*15f0*/  LEA.HI.X.SX32 R20, R14, RZ, 0x1, P2 ;  /* 0x000000ff0e147211 */ /* 0x000fe400010f0eff */
[C---:B------:R-:W-:Y:S01]  /*1600*/  LEA R14, P1, R15.reuse, UR6, 0x2 ;  /* 0x000000060f0e7c11 */ /* 0x040fe2000f8210ff */
[----:B------:R-:W4:Y:S03]  /*1610*/  LDG.E R10, desc[UR4][R10.64] ;  /* 0x000000040a0a7981 */ /* 0x000f26000c1e1900 */
[----:B------:R-:W-:-:S05]  /*1620*/  LEA.HI.X R15, R15, UR7, R20, 0x2, P1 ;  /* 0x000000070f0f7c11 */ /* 0x000fca00088f1414 */
[----:B------:R-:W4:Y:S01]  /*1630*/  LDG.E R14, desc[UR4][R14.64] ;  /* 0x000000040e0e7981 */ /* 0x000f22000c1e1900 */
[----:B------:R-:W-:Y:S02]  /*1640*/  VIADD R27, R27, 0x8 ;  /* 0x000000081b1b7836 */ /* 0x000fe40000000000 */
[----:B--2---:R-:W-:-:S04]  /*1650*/  FADD R5, R18, R5 ;  /* 0x0000000512057221 */ /* 0x004fc80000000000 */
[----:B---3--:R-:W-:-:S04]  /*1660*/  FADD R5, R5, R2 ;  /* 0x0000000205057221 */ /* 0x008fc80000000000 */
[----:B-----5:R-:W-:-:S04]  /*1670*/  FADD R5, R5, R16 ;  /* 0x0000001005057221 */ /* 0x020fc80000000000 */
[----:B------:R-:W-:-:S04]  /*1680*/  FADD R5, R5, R12 ;  /* 0x0000000c05057221 */ /* 0x000fc80000000000 */
[----:B------:R-:W-:-:S04]  /*1690*/  FADD R5, R5, R6 ;  /* 0x0000000605057221 */ /* 0x000fc80000000000 */
[----:B----4-:R-:W-:-:S04]  /*16a0*/  FADD R5, R5, R8 ;  /* 0x0000000805057221 */ /* 0x010fc80000000000 */
[----:B------:R-:W-:-:S04]  /*16b0*/  FADD R5, R5, R10 ;  /* 0x0000000a05057221 */ /* 0x000fc80000000000 */
[----:B------:R-:W-:-:S07]  /*16c0*/  FADD R18, R5, R14 ;  /* 0x0000000e05127221 */ /* 0x000fce0000000000 */
.L_x_29:
[----:B------:R-:W-:Y:S05]  /*16d0*/  BSYNC.RECONVERGENT B1 ;  /* 0x0000000000017941 */ /* 0x000fea0003800200 */
.L_x_28:
        /* <DEDUP_REMOVED lines=10> */
[--C-:B------:R-:W-:Y:S01]  /*1780*/  IMAD.IADD R11, R7, 0x1, R0.reuse ;  /* 0x00000001070b7824 */ /* 0x100fe200078e0200 */
[----:B------:R-:W-:Y:S02]  /*1790*/  IADD3 R9, P2, PT, R3, R7, RZ ;  /* 0x0000000703097210 */ /* 0x000fe40007f5e0ff */
[----:B------:R-:W-:Y:S01]  /*17a0*/  LEA.HI.X.SX32 R8, R4, RZ, 0x1, P1 ;  /* 0x000000ff04087211 */ /* 0x000fe200008f0eff */
[----:B------:R-:W-:Y:S01]  /*17b0*/  IMAD.IADD R14, R11, 0x1, R0 ;  /* 0x000000010b0e7824 */ /* 0x000fe200078e0200 */
[----:B------:R-:W-:Y:S02]  /*17c0*/  LEA.HI.X.SX32 R10, R7, RZ, 0x1, P2 ;  /* 0x000000ff070a7211 */ /* 0x000fe400010f0eff */
[----:B------:R-:W-:Y:S02]  /*17d0*/  IADD3 R12, P3, PT, R3, R11, RZ ;  /* 0x0000000b030c7210 */ /* 0x000fe40007f7e0ff */
[----:B0-----:R-:W-:Y:S02]  /*17e0*/  LEA R6, P1, R5, UR6, 0x2 ;  /* 0x0000000605067c11 */ /* 0x001fe4000f8210ff */
[----:B------:R-:W-:-:S02]  /*17f0*/  LEA R4, P2, R9, UR6, 0x2 ;  /* 0x0000000609047c11 */ /* 0x000fc4000f8410ff */
[----:B------:R-:W-:Y:S02]  /*1800*/  LEA.HI.X R7, R5, UR7, R8, 0x2, P1 ;  /* 0x0000000705077c11 */ /* 0x000fe400088f1408 */
[----:B------:R-:W-:Y:S02]  /*1810*/  LEA.HI.X R5, R9, UR7, R10, 0x2, P2 ;  /* 0x0000000709057c11 */ /* 0x000fe400090f140a */
[----:B------:R-:W-:Y:S02]  /*1820*/  LEA.HI.X.SX32 R11, R11, RZ, 0x1, P3 ;  /* 0x000000ff0b0b7211 */ /* 0x000fe400018f0eff */
[C---:B------:R-:W-:Y:S01]  /*1830*/  LEA R8, P1, R12.reuse, UR6, 0x2 ;  /* 0x000000060c087c11 */ /* 0x040fe2000f8210ff */
[----:B------:R-:W2:Y:S01]  /*1840*/  LDG.E R7, desc[UR4][R6.64] ;  /* 0x0000000406077981 */ /* 0x000ea2000c1e1900 */
[----:B------:R-:W-:Y:S02]  /*1850*/  IADD3 R13, P2, PT, R3, R14, RZ ;  /* 0x0000000e030d7210 */ /* 0x000fe40007f5e0ff */
[----:B------:R-:W-:Y:S01]  /*1860*/  LEA.HI.X R9, R12, UR7, R11, 0x2, P1 ;  /* 0x000000070c097c11 */ /* 0x000fe200088f140b */
[----:B------:R-:W3:Y:S01]  /*1870*/  LDG.E R5, desc[UR4][R4.64] ;  /* 0x0000000404057981 */ /* 0x000ee2000c1e1900 */
[----:B------:R-:W-:-:S02]  /*1880*/  LEA.HI.X.SX32 R14, R14, RZ, 0x1, P2 ;  /* 0x000000ff0e0e7211 */ /* 0x000fc400010f0eff */
[C---:B------:R-:W-:Y:S02]  /*1890*/  LEA R10, P1, R13.reuse, UR6, 0x2 ;  /* 0x000000060d0a7c11 */ /* 0x040fe4000f8210ff */
[----:B------:R-:W4:Y:S02]  /*18a0*/  LDG.E R9, desc[UR4][R8.64] ;  /* 0x0000000408097981 */ /* 0x000f24000c1e1900 */
[----:B------:R-:W-:-:S06]  /*18b0*/  LEA.HI.X R11, R13, UR7, R14, 0x2, P1 ;  /* 0x000000070d0b7c11 */ /* 0x000fcc00088f140e */
[----:B------:R-:W5:Y:S01]  /*18c0*/  LDG.E R11, desc[UR4][R10.64] ;  /* 0x000000040a0b7981 */ /* 0x000f62000c1e1900 */
[----:B------:R-:W-:Y:S02]  /*18d0*/  VIADD R27, R27, 0x4 ;  /* 0x000000041b1b7836 */ /* 0x000fe40000000000 */
[----:B--2---:R-:W-:-:S04]  /*18e0*/  FADD R18, R18, R7 ;  /* 0x0000000712127221 */ /* 0x004fc80000000000 */
[----:B---3--:R-:W-:-:S04]  /*18f0*/  FADD R18, R18, R5 ;  /* 0x0000000512127221 */ /* 0x008fc80000000000 */
[----:B----4-:R-:W-:-:S04]  /*1900*/  FADD R18, R18, R9 ;  /* 0x0000000912127221 */ /* 0x010fc80000000000 */
[----:B-----5:R-:W-:-:S07]  /*1910*/  FADD R18, R18, R11 ;  /* 0x0000000b12127221 */ /* 0x020fce0000000000 */
.L_x_31:
[----:B------:R-:W-:Y:S05]  /*1920*/  BSYNC.RECONVERGENT B1 ;  /* 0x0000000000017941 */ /* 0x000fea0003800200 */
.L_x_30:
[----:B------:R-:W-:Y:S05]  /*1930*/  @!P0 BRA `(.L_x_24) ;  /* 0x0000000000348947 */ /* 0x000fea0003800000 */
[----:B------:R-:W-:Y:S02]  /*1940*/  IMAD R27, R27, R0, RZ ;  /* 0x000000001b1b7224 */ /* 0x000fe400078e02ff */
[----:B------:R-:W-:-:S07]  /*1950*/  IMAD.MOV R2, RZ, RZ, -R2 ;  /* 0x000000ffff027224 */ /* 0x000fce00078e0a02 */
.L_x_32:
[----:B------:R-:W0:Y:S01]  /*1960*/  LDCU.64 UR6, c[0x0][0x380] ;  /* 0x00007000ff0677ac */ /* 0x000e220008000a00 */
[----:B------:R-:W-:-:S04]  /*1970*/  IADD3 R5, P0, PT, R3, R27, RZ ;  /* 0x0000001b03057210 */ /* 0x000fc80007f1e0ff */
[----:B------:R-:W-:Y:S02]  /*1980*/  LEA.HI.X.SX32 R6, R27, RZ, 0x1, P0 ;  /* 0x000000ff1b067211 */ /* 0x000fe400000f0eff */
[----:B0-----:R-:W-:-:S04]  /*1990*/  LEA R4, P0, R5, UR6, 0x2 ;  /* 0x0000000605047c11 */ /* 0x001fc8000f8010ff */
[----:B------:R-:W-:-:S06]  /*19a0*/  LEA.HI.X R5, R5, UR7, R6, 0x2, P0 ;  /* 0x0000000705057c11 */ /* 0x000fcc00080f1406 */
[----:B------:R-:W2:Y:S01]  /*19b0*/  LDG.E R5, desc[UR4][R4.64] ;  /* 0x0000000404057981 */ /* 0x000ea2000c1e1900 */
[----:B------:R-:W-:Y:S02]  /*19c0*/  VIADD R2, R2, 0x1 ;  /* 0x0000000102027836 */ /* 0x000fe40000000000 */
[----:B------:R-:W-:-:S03]  /*19d0*/  IMAD.IADD R27, R27, 0x1, R0 ;  /* 0x000000011b1b7824 */ /* 0x000fc600078e0200 */
[----:B------:R-:W-:Y:S01]  /*19e0*/  ISETP.NE.AND P0, PT, R2, RZ, PT ;  /* 0x000000ff0200720c */ /* 0x000fe20003f05270 */
[----:B--2---:R-:W-:-:S12]  /*19f0*/  FADD R18, R5, R18 ;  /* 0x0000001205127221 */ /* 0x004fd80000000000 */
[----:B------:R-:W-:Y:S05]  /*1a00*/  @P0 BRA `(.L_x_32) ;  /* 0xfffffffc00d40947 */ /* 0x000fea000383ffff */
.L_x_24:
[----:B0-----:R-:W-:Y:S05]  /*1a10*/  BSYNC.RECONVERGENT B0 ;  /* 0x0000000000007941 */ /* 0x001fea0003800200 */
.L_x_23:
[----:B------:R-:W0:Y:S02]  /*1a20*/  LDCU.64 UR6, c[0x0][0x388] ;  /* 0x00007100ff0677ac */ /* 0x000e240008000a00 */
[----:B0-----:R-:W-:-:S04]  /*1a30*/  LEA R2, P0, R3, UR6, 0x2 ;  /* 0x0000000603027c11 */ /* 0x001fc8000f8010ff */
[----:B------:R-:W-:-:S05]  /*1a40*/  LEA.HI.X R3, R3, UR7, RZ, 0x2, P0 ;  /* 0x0000000703037c11 */ /* 0x000fca00080f14ff */
[----:B------:R-:W-:Y:S01]  /*1a50*/  STG.E desc[UR4][R2.64], R18 ;  /* 0x0000001202007986 */ /* 0x000fe2000c101904 */
[----:B------:R-:W-:Y:S05]  /*1a60*/  EXIT ;  /* 0x000000000000794d */ /* 0x000fea0003800000 */
.L_x_33:
        /* <DEDUP_REMOVED lines=9> */
.L_x_36:


//--------------------- .nv.shared.reserved.0     --------------------------
	.section	.nv.shared.reserved.0,"aw",@nobits
	.weak		__nv_reservedSMEM_offset_0_alias
	.size		__nv_reservedSMEM_offset_0_alias, 0, 64
	.other		__nv_reservedSMEM_offset_0_alias,@"STO_CUDA_RESERVED_SHARED STV_DEFAULT"
__nv_reservedSMEM_offset_0_alias:
	.zero		0
	.zero		64


//--------------------- .nv.constant0._Z8nj_step2PfS_S_iPi --------------------------
	.section	.nv.constant0._Z8nj_step2PfS_S_iPi,"a",@progbits
	.sectionflags	@""
	.align	4
.nv.constant0._Z8nj_step2PfS_S_iPi:
	.zero		936


//--------------------- .nv.constant0._Z8nj_step1PfS_i --------------------------
	.section	.nv.constant0._Z8nj_step1PfS_i,"a",@progbits
	.sectionflags	@""
	.align	4
.nv.constant0._Z8nj_step1PfS_i:
	.zero		916


//--------------------- SYMBOLS --------------------------

	.type		.nv.reservedSmem.offset0,@object
	.size		.nv.reservedSmem.offset0,0x4
